// auto-generated by cutlass_sweep.gemm — config: {"arch": "sm_90", "cluster_m": 2, "cluster_n": 1, "dtype": "bf16", "dtype_b": "bf16", "layout": "nt", "stages": 0, "tile_k": 32, "tile_m": 384, "tile_n": 112}
#include "cutlass/cutlass.h"
#include "cutlass/gemm/collective/collective_builder.hpp"
#include "cutlass/gemm/device/gemm_universal_adapter.h"
#include "cutlass/gemm/kernel/gemm_universal.hpp"
#include "cutlass/epilogue/collective/collective_builder.hpp"

using ElemA = cutlass::bfloat16_t;
using ElemB = cutlass::bfloat16_t;
using ElemCD = cutlass::bfloat16_t;
using Acc  = float;
using TileShape    = cute::Shape<cute::_384, cute::_112, cute::_32>;
using ClusterShape = cute::Shape<cute::_2, cute::_1, cute::_1>;

using CollectiveEpilogue = typename cutlass::epilogue::collective::CollectiveBuilder<
    cutlass::arch::Sm90, cutlass::arch::OpClassTensorOp,
    TileShape, ClusterShape,
    cutlass::epilogue::collective::EpilogueTileAuto,
    Acc, Acc,
    ElemCD, cutlass::layout::RowMajor, 128 / cutlass::sizeof_bits<ElemCD>::value,
    ElemCD, cutlass::layout::RowMajor, 128 / cutlass::sizeof_bits<ElemCD>::value,
    cutlass::epilogue::collective::EpilogueScheduleAuto
  >::CollectiveOp;

using CollectiveMainloop = typename cutlass::gemm::collective::CollectiveBuilder<
    cutlass::arch::Sm90, cutlass::arch::OpClassTensorOp,
    ElemA, cutlass::layout::RowMajor, 128 / cutlass::sizeof_bits<ElemA>::value,
    ElemB, cutlass::layout::ColumnMajor, 128 / cutlass::sizeof_bits<ElemB>::value,
    Acc,
    TileShape, ClusterShape,
    cutlass::gemm::collective::StageCountAutoCarveout<static_cast<int>(sizeof(typename CollectiveEpilogue::SharedStorage))>,
    cutlass::gemm::collective::KernelScheduleAuto
  >::CollectiveOp;

using GemmKernel = cutlass::gemm::kernel::GemmUniversal<
    cute::Shape<int,int,int,int>,
    CollectiveMainloop,
    CollectiveEpilogue
>;
using Gemm = cutlass::gemm::device::GemmUniversalAdapter<GemmKernel>;

// Force the device kernel symbol into the cubin without needing a host main.
auto* _anchor = &cutlass::device_kernel<GemmKernel>;


// ===== COMPILED SASS (sm_90a) =====

	.target	sm_90a

	.elftype	@"ET_EXEC"


//--------------------- .note.nv.tkinfo           --------------------------
	.section	.note.nv.tkinfo,"",@"SHT_NOTE"
	.sectionflags	@"SHF_NOTE_NV_TKINFO"
	.tkinfo
        /*0018*/ 	.word	0x00000002
        /*0030*/ 	.string	""
        /*0030*/ 	.string	"ptxas"
        /*0030*/ 	.string	"Cuda compilation tools, release 13.0, V13.0.88"
        /*0030*/ 	.string	"Build cuda_13.0.r13.0/compiler.36424714_0"
        /*0030*/ 	.string	"-arch sm_90a -m 64 "



//--------------------- .note.nv.cuinfo           --------------------------
	.section	.note.nv.cuinfo,"",@"SHT_NOTE"
	.sectionflags	@"SHF_NOTE_NV_CUINFO"
        /*0018*/ 	.short	0x0002
        /*001a*/ 	.short	0x005a
        /*001c*/ 	.short	0x0082
	.zero		2


//--------------------- .nv.info                  --------------------------
	.section	.nv.info,"",@"SHT_CUDA_INFO"
	.align	4


	//----- nvinfo : EIATTR_REGCOUNT
	.align		4
        /*0000*/ 	.byte	0x04, 0x2f
        /*0002*/ 	.short	(.L_15 - .L_14)
	.align		4
.L_14:
        /*0004*/ 	.word	index@(_ZN7cutlass13device_kernelINS_4gemm6kernel13GemmUniversalIN4cute5tupleIJiiiiEEENS1_10collective13CollectiveMmaINS1_34MainloopSm90TmaGmmaWarpSpecializedILi7ENS5_IJNS4_1CILi2EEENSA_ILi1EEESC_EEENS1_35KernelTmaWarpSpecializedCooperativeEEENS5_IJNSA_ILi384EEENSA_ILi112EEENSA_ILi32EEEEEENS_10bfloat16_tENS5_IJlSC_lEEESK_SL_NS4_8TiledMMAINS4_8MMA_AtomIJNS4_4SM904GMMA27MMA_64x16x16_F32BF16BF16_SSILNSP_5MajorE0ELSR_0ELNSP_7ScaleInE1ELSS_1EEEEEENS4_6LayoutISD_NS5_IJSC_NSA_ILi0EEESW_EEEEENS5_IJNS4_10UnderscoreESZ_SZ_EEEEENS4_13SM90_TMA_LOADENS4_14ComposedLayoutINS4_7SwizzleILi2ELi4ELi3EEENS4_18smem_ptr_flag_bitsILi16EEENSV_INS5_IJNSA_ILi8EEESI_EEENS5_IJSI_SC_EEEEEEEvNS4_8identityENS4_23SM90_TMA_LOAD_MULTICASTES1C_vS1D_EENS_8epilogue10collective6detail29Sm90TmaWarpSpecializedAdapterINS1H_15DefaultEpilogueISK_SL_SL_NS1G_6thread17LinearCombinationISK_Li1EffLNS1L_9ScaleType4KindE0ELNS_15FloatRoundStyleE2ESK_EENS1_15EpilogueDefaultEEEEEvvEEEEvNT_6ParamsE)
        /*0008*/ 	.word	0x000000a8


	//----- nvinfo : EIATTR_FRAME_SIZE
	.align		4
.L_15:
        /*000c*/ 	.byte	0x04, 0x11
        /*000e*/ 	.short	(.L_17 - .L_16)
	.align		4
.L_16:
        /*0010*/ 	.word	index@(_ZN7cutlass13device_kernelINS_4gemm6kernel13GemmUniversalIN4cute5tupleIJiiiiEEENS1_10collective13CollectiveMmaINS1_34MainloopSm90TmaGmmaWarpSpecializedILi7ENS5_IJNS4_1CILi2EEENSA_ILi1EEESC_EEENS1_35KernelTmaWarpSpecializedCooperativeEEENS5_IJNSA_ILi384EEENSA_ILi112EEENSA_ILi32EEEEEENS_10bfloat16_tENS5_IJlSC_lEEESK_SL_NS4_8TiledMMAINS4_8MMA_AtomIJNS4_4SM904GMMA27MMA_64x16x16_F32BF16BF16_SSILNSP_5MajorE0ELSR_0ELNSP_7ScaleInE1ELSS_1EEEEEENS4_6LayoutISD_NS5_IJSC_NSA_ILi0EEESW_EEEEENS5_IJNS4_10UnderscoreESZ_SZ_EEEEENS4_13SM90_TMA_LOADENS4_14ComposedLayoutINS4_7SwizzleILi2ELi4ELi3EEENS4_18smem_ptr_flag_bitsILi16EEENSV_INS5_IJNSA_ILi8EEESI_EEENS5_IJSI_SC_EEEEEEEvNS4_8identityENS4_23SM90_TMA_LOAD_MULTICASTES1C_vS1D_EENS_8epilogue10collective6detail29Sm90TmaWarpSpecializedAdapterINS1H_15DefaultEpilogueISK_SL_SL_NS1G_6thread17LinearCombinationISK_Li1EffLNS1L_9ScaleType4KindE0ELNS_15FloatRoundStyleE2ESK_EENS1_15EpilogueDefaultEEEEEvvEEEEvNT_6ParamsE)
        /*0014*/ 	.word	0x00000008


	//----- nvinfo : EIATTR_MIN_STACK_SIZE
	.align		4
.L_17:
        /*0018*/ 	.byte	0x04, 0x12
        /*001a*/ 	.short	(.L_19 - .L_18)
	.align		4
.L_18:
        /*001c*/ 	.word	index@(_ZN7cutlass13device_kernelINS_4gemm6kernel13GemmUniversalIN4cute5tupleIJiiiiEEENS1_10collective13CollectiveMmaINS1_34MainloopSm90TmaGmmaWarpSpecializedILi7ENS5_IJNS4_1CILi2EEENSA_ILi1EEESC_EEENS1_35KernelTmaWarpSpecializedCooperativeEEENS5_IJNSA_ILi384EEENSA_ILi112EEENSA_ILi32EEEEEENS_10bfloat16_tENS5_IJlSC_lEEESK_SL_NS4_8TiledMMAINS4_8MMA_AtomIJNS4_4SM904GMMA27MMA_64x16x16_F32BF16BF16_SSILNSP_5MajorE0ELSR_0ELNSP_7ScaleInE1ELSS_1EEEEEENS4_6LayoutISD_NS5_IJSC_NSA_ILi0EEESW_EEEEENS5_IJNS4_10UnderscoreESZ_SZ_EEEEENS4_13SM90_TMA_LOADENS4_14ComposedLayoutINS4_7SwizzleILi2ELi4ELi3EEENS4_18smem_ptr_flag_bitsILi16EEENSV_INS5_IJNSA_ILi8EEESI_EEENS5_IJSI_SC_EEEEEEEvNS4_8identityENS4_23SM90_TMA_LOAD_MULTICASTES1C_vS1D_EENS_8epilogue10collective6detail29Sm90TmaWarpSpecializedAdapterINS1H_15DefaultEpilogueISK_SL_SL_NS1G_6thread17LinearCombinationISK_Li1EffLNS1L_9ScaleType4KindE0ELNS_15FloatRoundStyleE2ESK_EENS1_15EpilogueDefaultEEEEEvvEEEEvNT_6ParamsE)
        /*0020*/ 	.word	0x00000008
.L_19:


//--------------------- .nv.compat                --------------------------
	.section	.nv.compat,"",@"SHT_CUDA_COMPAT_INFO"
	.align	4
        /*0000*/ 	.byte	0x02, 0x09, 0x01, 0x00, 0x02, 0x02, 0x04, 0x00, 0x02, 0x05, 0x05, 0x00, 0x03, 0x07, 0x01, 0x01
        /*0010*/ 	.byte	0x02, 0x03, 0x01, 0x00, 0x02, 0x06, 0x01, 0x00, 0x04, 0x0b, 0x08, 0x00, 0x00, 0x00, 0x00, 0x00
        /*0020*/ 	.byte	0x00, 0x00, 0x00, 0x00


//--------------------- .nv.info._ZN7cutlass13device_kernelINS_4gemm6kernel13GemmUniversalIN4cute5tupleIJiiiiEEENS1_10collective13CollectiveMmaINS1_34MainloopSm90TmaGmmaWarpSpecializedILi7ENS5_IJNS4_1CILi2EEENSA_ILi1EEESC_EEENS1_35KernelTmaWarpSpecializedCooperativeEEENS5_IJNSA_ILi384EEENSA_ILi112EEENSA_ILi32EEEEEENS_10bfloat16_tENS5_IJlSC_lEEESK_SL_NS4_8TiledMMAINS4_8MMA_AtomIJNS4_4SM904GMMA27MMA_64x16x16_F32BF16BF16_SSILNSP_5MajorE0ELSR_0ELNSP_7ScaleInE1ELSS_1EEEEEENS4_6LayoutISD_NS5_IJSC_NSA_ILi0EEESW_EEEEENS5_IJNS4_10UnderscoreESZ_SZ_EEEEENS4_13SM90_TMA_LOADENS4_14ComposedLayoutINS4_7SwizzleILi2ELi4ELi3EEENS4_18smem_ptr_flag_bitsILi16EEENSV_INS5_IJNSA_ILi8EEESI_EEENS5_IJSI_SC_EEEEEEEvNS4_8identityENS4_23SM90_TMA_LOAD_MULTICASTES1C_vS1D_EENS_8epilogue10collective6detail29Sm90TmaWarpSpecializedAdapterINS1H_15DefaultEpilogueISK_SL_SL_NS1G_6thread17LinearCombinationISK_Li1EffLNS1L_9ScaleType4KindE0ELNS_15FloatRoundStyleE2ESK_EENS1_15EpilogueDefaultEEEEEvvEEEEvNT_6ParamsE --------------------------
	.section	.nv.info._ZN7cutlass13device_kernelINS_4gemm6kernel13GemmUniversalIN4cute5tupleIJiiiiEEENS1_10collective13CollectiveMmaINS1_34MainloopSm90TmaGmmaWarpSpecializedILi7ENS5_IJNS4_1CILi2EEENSA_ILi1EEESC_EEENS1_35KernelTmaWarpSpecializedCooperativeEEENS5_IJNSA_ILi384EEENSA_ILi112EEENSA_ILi32EEEEEENS_10bfloat16_tENS5_IJlSC_lEEESK_SL_NS4_8TiledMMAINS4_8MMA_AtomIJNS4_4SM904GMMA27MMA_64x16x16_F32BF16BF16_SSILNSP_5MajorE0ELSR_0ELNSP_7ScaleInE1ELSS_1EEEEEENS4_6LayoutISD_NS5_IJSC_NSA_ILi0EEESW_EEEEENS5_IJNS4_10UnderscoreESZ_SZ_EEEEENS4_13SM90_TMA_LOADENS4_14ComposedLayoutINS4_7SwizzleILi2ELi4ELi3EEENS4_18smem_ptr_flag_bitsILi16EEENSV_INS5_IJNSA_ILi8EEESI_EEENS5_IJSI_SC_EEEEEEEvNS4_8identityENS4_23SM90_TMA_LOAD_MULTICASTES1C_vS1D_EENS_8epilogue10collective6detail29Sm90TmaWarpSpecializedAdapterINS1H_15DefaultEpilogueISK_SL_SL_NS1G_6thread17LinearCombinationISK_Li1EffLNS1L_9ScaleType4KindE0ELNS_15FloatRoundStyleE2ESK_EENS1_15EpilogueDefaultEEEEEvvEEEEvNT_6ParamsE,"",@"SHT_CUDA_INFO"
	.sectionflags	@""
	.align	4


	//----- nvinfo : EIATTR_CUDA_API_VERSION
	.align		4
        /*0000*/ 	.byte	0x04, 0x37
        /*0002*/ 	.short	(.L_21 - .L_20)
.L_20:
        /*0004*/ 	.word	0x00000082


	//----- nvinfo : EIATTR_KPARAM_INFO
	.align		4
.L_21:
        /*0008*/ 	.byte	0x04, 0x17
        /*000a*/ 	.short	(.L_23 - .L_22)
.L_22:
        /*000c*/ 	.word	0x00000000
        /*0010*/ 	.short	0x0000
        /*0012*/ 	.short	0x0070
        /*0014*/ 	.byte	0x00, 0xf0, 0x01, 0x10


	//----- nvinfo : EIATTR_SPARSE_MMA_MASK
	.align		4
.L_23:
        /*0018*/ 	.byte	0x03, 0x50
        /*001a*/ 	.short	0x0000


	//----- nvinfo : EIATTR_MAXREG_COUNT
	.align		4
        /*001c*/ 	.byte	0x03, 0x1b
        /*001e*/ 	.short	0x00a8


	//----- nvinfo : EIATTR_NUM_BARRIERS
	.align		4
        /*0020*/ 	.byte	0x02, 0x4c
        /*0022*/ 	.byte	0x01
	.zero		1


	//----- nvinfo : EIATTR_EXTERNS
	.align		4
        /*0024*/ 	.byte	0x04, 0x0f
        /*0026*/ 	.short	(.L_25 - .L_24)


	//   ....[0]....
	.align		4
.L_24:
        /*0028*/ 	.word	index@(__assertfail)


	//----- nvinfo : EIATTR_ANNOTATIONS
	.align		4
.L_25:
        /*002c*/ 	.byte	0x04, 0x55
        /*002e*/ 	.short	(.L_27 - .L_26)


	//   ....[0]....
.L_26:
        /*0030*/ 	.word	0x00000001
        /*0034*/ 	.byte	0x10, 0x0a, 0x00, 0x00, 0x01, 0x00, 0x00, 0x00, 0x30, 0x0a, 0x00, 0x00, 0x01, 0x00, 0x00, 0x00
        /*0044*/ 	.byte	0x20, 0x0f, 0x00, 0x00, 0x01, 0x00, 0x00, 0x00, 0x30, 0x0f, 0x00, 0x00, 0x01, 0x00, 0x00, 0x00
        /*0054*/ 	.byte	0xd0, 0x38, 0x00, 0x00, 0x01, 0x00, 0x00, 0x00, 0x20, 0x39, 0x00, 0x00, 0x01, 0x00, 0x00, 0x00
        /*0064*/ 	.byte	0x20, 0xea, 0x00, 0x00, 0x01, 0x00, 0x00, 0x00, 0x00, 0xf0, 0x00, 0x00, 0x01, 0x00, 0x00, 0x00
        /*0074*/ 	.byte	0x10, 0xf0, 0x00, 0x00


	//----- nvinfo : EIATTR_MERCURY_ISA_VERSION
	.align		4
.L_27:
        /*0078*/ 	.byte	0x03, 0x5f
        /*007a*/ 	.short	0x0101


	//----- nvinfo : EIATTR_INT_WARP_WIDE_INSTR_OFFSETS
	.align		4
        /*007c*/ 	.byte	0x04, 0x31
        /*007e*/ 	.short	(.L_29 - .L_28)


	//   ....[0]....
.L_28:
        /*0080*/ 	.word	0x000004e0


	//   ....[1]....
        /*0084*/ 	.word	0x00000510


	//   ....[2]....
        /*0088*/ 	.word	0x000006c0


	//----- nvinfo : EIATTR_COOP_GROUP_MASK_REGIDS
	.align		4
.L_29:
        /*008c*/ 	.byte	0x04, 0x29
        /*008e*/ 	.short	(.L_31 - .L_30)


	//   ....[0]....
.L_30:
        /*0090*/ 	.word	0xffffffff


	//   ....[1]....
        /*0094*/ 	.word	0xffffffff


	//   ....[2]....
        /*0098*/ 	.word	0xffffffff


	//   ....[3]....
        /*009c*/ 	.word	0xffffffff


	//   ....[4]....
        /*00a0*/ 	.word	0xffffffff


	//   ....[5]....
        /*00a4*/ 	.word	0xffffffff


	//----- nvinfo : EIATTR_COOP_GROUP_INSTR_OFFSETS
	.align		4
.L_31:
        /*00a8*/ 	.byte	0x04, 0x28
        /*00aa*/ 	.short	(.L_33 - .L_32)


	//   ....[0]....
.L_32:
        /*00ac*/ 	.word	0x00000070


	//   ....[1]....
        /*00b0*/ 	.word	0x00000080


	//   ....[2]....
        /*00b4*/ 	.word	0x00000140


	//   ....[3]....
        /*00b8*/ 	.word	0x00000340


	//   ....[4]....
        /*00bc*/ 	.word	0x00000860


	//   ....[5]....
        /*00c0*/ 	.word	0x00001310


	//----- nvinfo : EIATTR_REG_RECONFIG
	.align		4
.L_33:
        /*00c4*/ 	.byte	0x01, 0x54
	.zero		2


	//----- nvinfo : EIATTR_SYSCALL_OFFSETS
	.align		4
        /*00c8*/ 	.byte	0x04, 0x46
        /*00ca*/ 	.short	(.L_35 - .L_34)


	//   ....[0]....
.L_34:
        /*00cc*/ 	.word	0x000014c0


	//----- nvinfo : EIATTR_MBARRIER_INSTR_OFFSETS
	.align		4
.L_35:
        /*00d0*/ 	.byte	0x04, 0x39
        /*00d2*/ 	.short	(.L_37 - .L_36)


	//   ....[0]....
.L_36:
        /*00d4*/ 	.word	0x00000240
        /*00d8*/ 	.word	0x000000ff
        /*00dc*/ 	.word	0x00000000
        /*00e0*/ 	.short	0x0100
        /*00e2*/ 	.byte	0x08
	.zero		1


	//   ....[1]....
        /*00e4*/ 	.word	0x00000250
        /*00e8*/ 	.word	0x000000ff
        /*00ec*/ 	.word	0x00000038
        /*00f0*/ 	.short	0x0100
        /*00f2*/ 	.byte	0x08
	.zero		1


	//   ....[2]....
        /*00f4*/ 	.word	0x00000260
        /*00f8*/ 	.word	0x000000ff
        /*00fc*/ 	.word	0x00000008
        /*0100*/ 	.short	0x0100
        /*0102*/ 	.byte	0x08
	.zero		1


	//   ....[3]....
        /*0104*/ 	.word	0x00000270
        /*0108*/ 	.word	0x000000ff
        /*010c*/ 	.word	0x00000040
        /*0110*/ 	.short	0x0100
        /*0112*/ 	.byte	0x08
	.zero		1


	//   ....[4]....
        /*0114*/ 	.word	0x00000280
        /*0118*/ 	.word	0x000000ff
        /*011c*/ 	.word	0x00000010
        /*0120*/ 	.short	0x0100
        /*0122*/ 	.byte	0x08
	.zero		1


	//   ....[5]....
        /*0124*/ 	.word	0x00000290
        /*0128*/ 	.word	0x000000ff
        /*012c*/ 	.word	0x00000048
        /*0130*/ 	.short	0x0100
        /*0132*/ 	.byte	0x08
	.zero		1


	//   ....[6]....
        /*0134*/ 	.word	0x000002a0
        /*0138*/ 	.word	0x000000ff
        /*013c*/ 	.word	0x00000018
        /*0140*/ 	.short	0x0100
        /*0142*/ 	.byte	0x08
	.zero		1


	//   ....[7]....
        /*0144*/ 	.word	0x000002b0
        /*0148*/ 	.word	0x000000ff
        /*014c*/ 	.word	0x00000050
        /*0150*/ 	.short	0x0100
        /*0152*/ 	.byte	0x08
	.zero		1


	//   ....[8]....
        /*0154*/ 	.word	0x000002c0
        /*0158*/ 	.word	0x000000ff
        /*015c*/ 	.word	0x00000020
        /*0160*/ 	.short	0x0100
        /*0162*/ 	.byte	0x08
	.zero		1


	//   ....[9]....
        /*0164*/ 	.word	0x000002d0
        /*0168*/ 	.word	0x000000ff
        /*016c*/ 	.word	0x00000058
        /*0170*/ 	.short	0x0100
        /*0172*/ 	.byte	0x08
	.zero		1


	//   ....[10]....
        /*0174*/ 	.word	0x000002e0
        /*0178*/ 	.word	0x000000ff
        /*017c*/ 	.word	0x00000028
        /*0180*/ 	.short	0x0100
        /*0182*/ 	.byte	0x08
	.zero		1


	//   ....[11]....
        /*0184*/ 	.word	0x000002f0
        /*0188*/ 	.word	0x000000ff
        /*018c*/ 	.word	0x00000060
        /*0190*/ 	.short	0x0100
        /*0192*/ 	.byte	0x08
	.zero		1


	//   ....[12]....
        /*0194*/ 	.word	0x00000300
        /*0198*/ 	.word	0x000000ff
        /*019c*/ 	.word	0x00000030
        /*01a0*/ 	.short	0x0100
        /*01a2*/ 	.byte	0x08
	.zero		1


	//   ....[13]....
        /*01a4*/ 	.word	0x00000310
        /*01a8*/ 	.word	0x000000ff
        /*01ac*/ 	.word	0x00000068
        /*01b0*/ 	.short	0x0100
        /*01b2*/ 	.byte	0x08
	.zero		1


	//   ....[14]....
        /*01b4*/ 	.word	0x00000750
        /*01b8*/ 	.word	0x000000ff
        /*01bc*/ 	.word	0x00000080
        /*01c0*/ 	.short	0x0100
        /*01c2*/ 	.byte	0x06
	.zero		1


	//   ....[15]....
        /*01c4*/ 	.word	0x000007f0
        /*01c8*/ 	.word	0x000000ff
        /*01cc*/ 	.word	0x00000088
        /*01d0*/ 	.short	0x0100
        /*01d2*/ 	.byte	0x06
	.zero		1


	//   ....[16]....
        /*01d4*/ 	.word	0x00001540
        /*01d8*/ 	.word	0x00000003
        /*01dc*/ 	.word	0x00000000
        /*01e0*/ 	.short	0x010a
        /*01e2*/ 	.byte	0x3f
	.zero		1


	//   ....[17]....
        /*01e4*/ 	.word	0x00001580
        /*01e8*/ 	.word	0x00000003
        /*01ec*/ 	.word	0x00000000
        /*01f0*/ 	.short	0x010a
        /*01f2*/ 	.byte	0x3f
	.zero		1


	//   ....[18]....
        /*01f4*/ 	.word	0x00002660
        /*01f8*/ 	.word	0x000000ff
        /*01fc*/ 	.word	0x00000000
        /*0200*/ 	.short	0x010a
        /*0202*/ 	.byte	0x07
	.zero		1


	//   ....[19]....
        /*0204*/ 	.word	0x000026a0
        /*0208*/ 	.word	0x000000ff
        /*020c*/ 	.word	0x00000000
        /*0210*/ 	.short	0x010a
        /*0212*/ 	.byte	0x07
	.zero		1


	//   ....[20]....
        /*0214*/ 	.word	0x00003680
        /*0218*/ 	.word	0x00000005
        /*021c*/ 	.word	0x00000000
        /*0220*/ 	.short	0x0101
        /*0222*/ 	.byte	0x3f
	.zero		1


	//   ....[21]....
        /*0224*/ 	.word	0x00003890
        /*0228*/ 	.word	0x00000003
        /*022c*/ 	.word	0x00000000
        /*0230*/ 	.short	0x0101
        /*0232*/ 	.byte	0x3f
	.zero		1


	//   ....[22]....
        /*0234*/ 	.word	0x0000f940
        /*0238*/ 	.word	0x0000000f
        /*023c*/ 	.word	0x00000038
        /*0240*/ 	.short	0x010a
        /*0242*/ 	.byte	0x3f
	.zero		1


	//   ....[23]....
        /*0244*/ 	.word	0x0000fd50
        /*0248*/ 	.word	0x00000004
        /*024c*/ 	.word	0x00000088
        /*0250*/ 	.short	0x0101
        /*0252*/ 	.byte	0x3f
	.zero		1


	//   ....[24]....
        /*0254*/ 	.word	0x00010460
        /*0258*/ 	.word	0x00000007
        /*025c*/ 	.word	0x00000000
        /*0260*/ 	.short	0x010a
        /*0262*/ 	.byte	0x3f
	.zero		1


	//   ....[25]....
        /*0264*/ 	.word	0x000104e0
        /*0268*/ 	.word	0x00000009
        /*026c*/ 	.word	0x00000000
        /*0270*/ 	.short	0x010a
        /*0272*/ 	.byte	0x3f
	.zero		1


	//   ....[26]....
        /*0274*/ 	.word	0x00010570
        /*0278*/ 	.word	0x00000006
        /*027c*/ 	.word	0x00000000
        /*0280*/ 	.short	0x010a
        /*0282*/ 	.byte	0x3f
	.zero		1


	//   ....[27]....
        /*0284*/ 	.word	0x00010600
        /*0288*/ 	.word	0x00000009
        /*028c*/ 	.word	0x00000000
        /*0290*/ 	.short	0x010a
        /*0292*/ 	.byte	0x3f
	.zero		1


	//   ....[28]....
        /*0294*/ 	.word	0x00010690
        /*0298*/ 	.word	0x00000006
        /*029c*/ 	.word	0x00000000
        /*02a0*/ 	.short	0x010a
        /*02a2*/ 	.byte	0x3f
	.zero		1


	//   ....[29]....
        /*02a4*/ 	.word	0x00010720
        /*02a8*/ 	.word	0x00000009
        /*02ac*/ 	.word	0x00000000
        /*02b0*/ 	.short	0x010a
        /*02b2*/ 	.byte	0x3f
	.zero		1


	//   ....[30]....
        /*02b4*/ 	.word	0x000107b0
        /*02b8*/ 	.word	0x00000003
        /*02bc*/ 	.word	0x00000000
        /*02c0*/ 	.short	0x010a
        /*02c2*/ 	.byte	0x3f
	.zero		1


	//   ....[31]....
        /*02c4*/ 	.word	0x00010810
        /*02c8*/ 	.word	0x00000003
        /*02cc*/ 	.word	0x00000000
        /*02d0*/ 	.short	0x010a
        /*02d2*/ 	.byte	0x3f
	.zero		1


	//   ....[32]....
        /*02d4*/ 	.word	0x00010870
        /*02d8*/ 	.word	0x00000006
        /*02dc*/ 	.word	0x00000000
        /*02e0*/ 	.short	0x010a
        /*02e2*/ 	.byte	0x3f
	.zero		1


	//   ....[33]....
        /*02e4*/ 	.word	0x00010940
        /*02e8*/ 	.word	0x0000000f
        /*02ec*/ 	.word	0x00000038
        /*02f0*/ 	.short	0x010a
        /*02f2*/ 	.byte	0x3f
	.zero		1


	//   ....[34]....
        /*02f4*/ 	.word	0x00010a10
        /*02f8*/ 	.word	0x00000007
        /*02fc*/ 	.word	0x00000000
        /*0300*/ 	.short	0x010a
        /*0302*/ 	.byte	0x3f
	.zero		1


	//   ....[35]....
        /*0304*/ 	.word	0x00010a60
        /*0308*/ 	.word	0x00000009
        /*030c*/ 	.word	0x00000000
        /*0310*/ 	.short	0x010a
        /*0312*/ 	.byte	0x3f
	.zero		1


	//   ....[36]....
        /*0314*/ 	.word	0x00010ab0
        /*0318*/ 	.word	0x00000006
        /*031c*/ 	.word	0x00000000
        /*0320*/ 	.short	0x010a
        /*0322*/ 	.byte	0x3f
	.zero		1


	//   ....[37]....
        /*0324*/ 	.word	0x00010b00
        /*0328*/ 	.word	0x00000009
        /*032c*/ 	.word	0x00000000
        /*0330*/ 	.short	0x010a
        /*0332*/ 	.byte	0x3f
	.zero		1


	//   ....[38]....
        /*0334*/ 	.word	0x00010b50
        /*0338*/ 	.word	0x00000006
        /*033c*/ 	.word	0x00000000
        /*0340*/ 	.short	0x010a
        /*0342*/ 	.byte	0x3f
	.zero		1


	//   ....[39]....
        /*0344*/ 	.word	0x00010ba0
        /*0348*/ 	.word	0x00000009
        /*034c*/ 	.word	0x00000000
        /*0350*/ 	.short	0x010a
        /*0352*/ 	.byte	0x3f
	.zero		1


	//----- nvinfo : EIATTR_NUM_MBARRIERS
	.align		4
.L_37:
        /*0354*/ 	.byte	0x03, 0x38
        /*0356*/ 	.short	0x0010


	//----- nvinfo : EIATTR_EXIT_INSTR_OFFSETS
	.align		4
        /*0358*/ 	.byte	0x04, 0x1c
        /*035a*/ 	.short	(.L_39 - .L_38)


	//   ....[0]....
.L_38:
        /*035c*/ 	.word	0x000009b0


	//   ....[1]....
        /*0360*/ 	.word	0x00001220


	//   ....[2]....
        /*0364*/ 	.word	0x0000f040


	//   ....[3]....
        /*0368*/ 	.word	0x0000f5d0


	//   ....[4]....
        /*036c*/ 	.word	0x00010800


	//----- nvinfo : EIATTR_MAX_THREADS
	.align		4
.L_39:
        /*0370*/ 	.byte	0x04, 0x05
        /*0372*/ 	.short	(.L_41 - .L_40)
.L_40:
        /*0374*/ 	.word	0x00000180
        /*0378*/ 	.word	0x00000001
        /*037c*/ 	.word	0x00000001


	//----- nvinfo : EIATTR_CRS_STACK_SIZE
	.align		4
.L_41:
        /*0380*/ 	.byte	0x04, 0x1e
        /*0382*/ 	.short	(.L_43 - .L_42)
.L_42:
        /*0384*/ 	.word	0x00000000


	//----- nvinfo : EIATTR_CBANK_PARAM_SIZE
	.align		4
.L_43:
        /*0388*/ 	.byte	0x03, 0x19
        /*038a*/ 	.short	0x0470


	//----- nvinfo : EIATTR_PARAM_CBANK
	.align		4
        /*038c*/ 	.byte	0x04, 0x0a
        /*038e*/ 	.short	(.L_45 - .L_44)
	.align		4
.L_44:
        /*0390*/ 	.word	index@(.nv.constant0._ZN7cutlass13device_kernelINS_4gemm6kernel13GemmUniversalIN4cute5tupleIJiiiiEEENS1_10collective13CollectiveMmaINS1_34MainloopSm90TmaGmmaWarpSpecializedILi7ENS5_IJNS4_1CILi2EEENSA_ILi1EEESC_EEENS1_35KernelTmaWarpSpecializedCooperativeEEENS5_IJNSA_ILi384EEENSA_ILi112EEENSA_ILi32EEEEEENS_10bfloat16_tENS5_IJlSC_lEEESK_SL_NS4_8TiledMMAINS4_8MMA_AtomIJNS4_4SM904GMMA27MMA_64x16x16_F32BF16BF16_SSILNSP_5MajorE0ELSR_0ELNSP_7ScaleInE1ELSS_1EEEEEENS4_6LayoutISD_NS5_IJSC_NSA_ILi0EEESW_EEEEENS5_IJNS4_10UnderscoreESZ_SZ_EEEEENS4_13SM90_TMA_LOADENS4_14ComposedLayoutINS4_7SwizzleILi2ELi4ELi3EEENS4_18smem_ptr_flag_bitsILi16EEENSV_INS5_IJNSA_ILi8EEESI_EEENS5_IJSI_SC_EEEEEEEvNS4_8identityENS4_23SM90_TMA_LOAD_MULTICASTES1C_vS1D_EENS_8epilogue10collective6detail29Sm90TmaWarpSpecializedAdapterINS1H_15DefaultEpilogueISK_SL_SL_NS1G_6thread17LinearCombinationISK_Li1EffLNS1L_9ScaleType4KindE0ELNS_15FloatRoundStyleE2ESK_EENS1_15EpilogueDefaultEEEEEvvEEEEvNT_6ParamsE)
        /*0394*/ 	.short	0x0210
        /*0396*/ 	.short	0x0470


	//----- nvinfo : EIATTR_SW_WAR
	.align		4
.L_45:
        /*0398*/ 	.byte	0x04, 0x36
        /*039a*/ 	.short	(.L_47 - .L_46)
.L_46:
        /*039c*/ 	.word	0x00000008
.L_47:


//--------------------- .nv.callgraph             --------------------------
	.section	.nv.callgraph,"",@"SHT_CUDA_CALLGRAPH"
	.align	4
	.sectionentsize	8
	.align		4
        /*0000*/ 	.word	0x00000000
	.align		4
        /*0004*/ 	.word	0xffffffff
	.align		4
        /*0008*/ 	.word	index@(_ZN7cutlass13device_kernelINS_4gemm6kernel13GemmUniversalIN4cute5tupleIJiiiiEEENS1_10collective13CollectiveMmaINS1_34MainloopSm90TmaGmmaWarpSpecializedILi7ENS5_IJNS4_1CILi2EEENSA_ILi1EEESC_EEENS1_35KernelTmaWarpSpecializedCooperativeEEENS5_IJNSA_ILi384EEENSA_ILi112EEENSA_ILi32EEEEEENS_10bfloat16_tENS5_IJlSC_lEEESK_SL_NS4_8TiledMMAINS4_8MMA_AtomIJNS4_4SM904GMMA27MMA_64x16x16_F32BF16BF16_SSILNSP_5MajorE0ELSR_0ELNSP_7ScaleInE1ELSS_1EEEEEENS4_6LayoutISD_NS5_IJSC_NSA_ILi0EEESW_EEEEENS5_IJNS4_10UnderscoreESZ_SZ_EEEEENS4_13SM90_TMA_LOADENS4_14ComposedLayoutINS4_7SwizzleILi2ELi4ELi3EEENS4_18smem_ptr_flag_bitsILi16EEENSV_INS5_IJNSA_ILi8EEESI_EEENS5_IJSI_SC_EEEEEEEvNS4_8identityENS4_23SM90_TMA_LOAD_MULTICASTES1C_vS1D_EENS_8epilogue10collective6detail29Sm90TmaWarpSpecializedAdapterINS1H_15DefaultEpilogueISK_SL_SL_NS1G_6thread17LinearCombinationISK_Li1EffLNS1L_9ScaleType4KindE0ELNS_15FloatRoundStyleE2ESK_EENS1_15EpilogueDefaultEEEEEvvEEEEvNT_6ParamsE)
	.align		4
        /*000c*/ 	.word	index@(__assertfail)
	.align		4
        /*0010*/ 	.word	0x00000000
	.align		4
        /*0014*/ 	.word	0xfffffffe
	.align		4
        /*0018*/ 	.word	0x00000000
	.align		4
        /*001c*/ 	.word	0xfffffffd
	.align		4
        /*0020*/ 	.word	0x00000000
	.align		4
        /*0024*/ 	.word	0xfffffffc


//--------------------- .nv.constant4             --------------------------
	.section	.nv.constant4,"a",@progbits
	.align	8
	.align		8
.nv.constant4:
        /*0000*/ 	.dword	__assertfail
	.align		8
        /*0008*/ 	.dword	__unnamed_1
	.align		8
        /*0010*/ 	.dword	_ZN40_INTERNAL_4fb2220f_4_k_cu_0d226d08_106114cuda3std3__45__cpo5beginE
	.align		8
        /*0018*/ 	.dword	_ZN40_INTERNAL_4fb2220f_4_k_cu_0d226d08_106114cuda3std3__45__cpo3endE
	.align		8
        /*0020*/ 	.dword	_ZN40_INTERNAL_4fb2220f_4_k_cu_0d226d08_106114cuda3std3__45__cpo6cbeginE
	.align		8
        /*0028*/ 	.dword	_ZN40_INTERNAL_4fb2220f_4_k_cu_0d226d08_106114cuda3std3__45__cpo4cendE
	.align		8
        /*0030*/ 	.dword	_ZN40_INTERNAL_4fb2220f_4_k_cu_0d226d08_106114cuda3std3__442_GLOBAL__N__4fb2220f_4_k_cu_0d226d08_106116ignoreE
	.align		8
        /*0038*/ 	.dword	_ZN40_INTERNAL_4fb2220f_4_k_cu_0d226d08_106114cuda3std3__419piecewise_constructE
	.align		8
        /*0040*/ 	.dword	_ZN40_INTERNAL_4fb2220f_4_k_cu_0d226d08_106114cuda3std3__48in_placeE
	.align		8
        /*0048*/ 	.dword	_ZN40_INTERNAL_4fb2220f_4_k_cu_0d226d08_106114cuda3std6ranges3__45__cpo4swapE
	.align		8
        /*0050*/ 	.dword	_ZN40_INTERNAL_4fb2220f_4_k_cu_0d226d08_106114cuda3std6ranges3__45__cpo9iter_moveE
	.align		8
        /*0058*/ 	.dword	_ZN40_INTERNAL_4fb2220f_4_k_cu_0d226d08_106114cute7productE
	.align		8
        /*0060*/ 	.dword	_ZN40_INTERNAL_4fb2220f_4_k_cu_0d226d08_106114cute1_E
	.align		8
        /*0068*/ 	.dword	$str$22
	.align		8
        /*0070*/ 	.dword	$str$23


//--------------------- .text._ZN7cutlass13device_kernelINS_4gemm6kernel13GemmUniversalIN4cute5tupleIJiiiiEEENS1_10collective13CollectiveMmaINS1_34MainloopSm90TmaGmmaWarpSpecializedILi7ENS5_IJNS4_1CILi2EEENSA_ILi1EEESC_EEENS1_35KernelTmaWarpSpecializedCooperativeEEENS5_IJNSA_ILi384EEENSA_ILi112EEENSA_ILi32EEEEEENS_10bfloat16_tENS5_IJlSC_lEEESK_SL_NS4_8TiledMMAINS4_8MMA_AtomIJNS4_4SM904GMMA27MMA_64x16x16_F32BF16BF16_SSILNSP_5MajorE0ELSR_0ELNSP_7ScaleInE1ELSS_1EEEEEENS4_6LayoutISD_NS5_IJSC_NSA_ILi0EEESW_EEEEENS5_IJNS4_10UnderscoreESZ_SZ_EEEEENS4_13SM90_TMA_LOADENS4_14ComposedLayoutINS4_7SwizzleILi2ELi4ELi3EEENS4_18smem_ptr_flag_bitsILi16EEENSV_INS5_IJNSA_ILi8EEESI_EEENS5_IJSI_SC_EEEEEEEvNS4_8identityENS4_23SM90_TMA_LOAD_MULTICASTES1C_vS1D_EENS_8epilogue10collective6detail29Sm90TmaWarpSpecializedAdapterINS1H_15DefaultEpilogueISK_SL_SL_NS1G_6thread17LinearCombinationISK_Li1EffLNS1L_9ScaleType4KindE0ELNS_15FloatRoundStyleE2ESK_EENS1_15EpilogueDefaultEEEEEvvEEEEvNT_6ParamsE --------------------------
	.section	.text._ZN7cutlass13device_kernelINS_4gemm6kernel13GemmUniversalIN4cute5tupleIJiiiiEEENS1_10collective13CollectiveMmaINS1_34MainloopSm90TmaGmmaWarpSpecializedILi7ENS5_IJNS4_1CILi2EEENSA_ILi1EEESC_EEENS1_35KernelTmaWarpSpecializedCooperativeEEENS5_IJNSA_ILi384EEENSA_ILi112EEENSA_ILi32EEEEEENS_10bfloat16_tENS5_IJlSC_lEEESK_SL_NS4_8TiledMMAINS4_8MMA_AtomIJNS4_4SM904GMMA27MMA_64x16x16_F32BF16BF16_SSILNSP_5MajorE0ELSR_0ELNSP_7ScaleInE1ELSS_1EEEEEENS4_6LayoutISD_NS5_IJSC_NSA_ILi0EEESW_EEEEENS5_IJNS4_10UnderscoreESZ_SZ_EEEEENS4_13SM90_TMA_LOADENS4_14ComposedLayoutINS4_7SwizzleILi2ELi4ELi3EEENS4_18smem_ptr_flag_bitsILi16EEENSV_INS5_IJNSA_ILi8EEESI_EEENS5_IJSI_SC_EEEEEEEvNS4_8identityENS4_23SM90_TMA_LOAD_MULTICASTES1C_vS1D_EENS_8epilogue10collective6detail29Sm90TmaWarpSpecializedAdapterINS1H_15DefaultEpilogueISK_SL_SL_NS1G_6thread17LinearCombinationISK_Li1EffLNS1L_9ScaleType4KindE0ELNS_15FloatRoundStyleE2ESK_EENS1_15EpilogueDefaultEEEEEvvEEEEvNT_6ParamsE,"ax",@progbits
	.align	128
.text._ZN7cutlass13device_kernelINS_4gemm6kernel13GemmUniversalIN4cute5tupleIJiiiiEEENS1_10collective13CollectiveMmaINS1_34MainloopSm90TmaGmmaWarpSpecializedILi7ENS5_IJNS4_1CILi2EEENSA_ILi1EEESC_EEENS1_35KernelTmaWarpSpecializedCooperativeEEENS5_IJNSA_ILi384EEENSA_ILi112EEENSA_ILi32EEEEEENS_10bfloat16_tENS5_IJlSC_lEEESK_SL_NS4_8TiledMMAINS4_8MMA_AtomIJNS4_4SM904GMMA27MMA_64x16x16_F32BF16BF16_SSILNSP_5MajorE0ELSR_0ELNSP_7ScaleInE1ELSS_1EEEEEENS4_6LayoutISD_NS5_IJSC_NSA_ILi0EEESW_EEEEENS5_IJNS4_10UnderscoreESZ_SZ_EEEEENS4_13SM90_TMA_LOADENS4_14ComposedLayoutINS4_7SwizzleILi2ELi4ELi3EEENS4_18smem_ptr_flag_bitsILi16EEENSV_INS5_IJNSA_ILi8EEESI_EEENS5_IJSI_SC_EEEEEEEvNS4_8identityENS4_23SM90_TMA_LOAD_MULTICASTES1C_vS1D_EENS_8epilogue10collective6detail29Sm90TmaWarpSpecializedAdapterINS1H_15DefaultEpilogueISK_SL_SL_NS1G_6thread17LinearCombinationISK_Li1EffLNS1L_9ScaleType4KindE0ELNS_15FloatRoundStyleE2ESK_EENS1_15EpilogueDefaultEEEEEvvEEEEvNT_6ParamsE:
        .type           _ZN7cutlass13device_kernelINS_4gemm6kernel13GemmUniversalIN4cute5tupleIJiiiiEEENS1_10collective13CollectiveMmaINS1_34MainloopSm90TmaGmmaWarpSpecializedILi7ENS5_IJNS4_1CILi2EEENSA_ILi1EEESC_EEENS1_35KernelTmaWarpSpecializedCooperativeEEENS5_IJNSA_ILi384EEENSA_ILi112EEENSA_ILi32EEEEEENS_10bfloat16_tENS5_IJlSC_lEEESK_SL_NS4_8TiledMMAINS4_8MMA_AtomIJNS4_4SM904GMMA27MMA_64x16x16_F32BF16BF16_SSILNSP_5MajorE0ELSR_0ELNSP_7ScaleInE1ELSS_1EEEEEENS4_6LayoutISD_NS5_IJSC_NSA_ILi0EEESW_EEEEENS5_IJNS4_10UnderscoreESZ_SZ_EEEEENS4_13SM90_TMA_LOADENS4_14ComposedLayoutINS4_7SwizzleILi2ELi4ELi3EEENS4_18smem_ptr_flag_bitsILi16EEENSV_INS5_IJNSA_ILi8EEESI_EEENS5_IJSI_SC_EEEEEEEvNS4_8identityENS4_23SM90_TMA_LOAD_MULTICASTES1C_vS1D_EENS_8epilogue10collective6detail29Sm90TmaWarpSpecializedAdapterINS1H_15DefaultEpilogueISK_SL_SL_NS1G_6thread17LinearCombinationISK_Li1EffLNS1L_9ScaleType4KindE0ELNS_15FloatRoundStyleE2ESK_EENS1_15EpilogueDefaultEEEEEvvEEEEvNT_6ParamsE,@function
        .size           _ZN7cutlass13device_kernelINS_4gemm6kernel13GemmUniversalIN4cute5tupleIJiiiiEEENS1_10collective13CollectiveMmaINS1_34MainloopSm90TmaGmmaWarpSpecializedILi7ENS5_IJNS4_1CILi2EEENSA_ILi1EEESC_EEENS1_35KernelTmaWarpSpecializedCooperativeEEENS5_IJNSA_ILi384EEENSA_ILi112EEENSA_ILi32EEEEEENS_10bfloat16_tENS5_IJlSC_lEEESK_SL_NS4_8TiledMMAINS4_8MMA_AtomIJNS4_4SM904GMMA27MMA_64x16x16_F32BF16BF16_SSILNSP_5MajorE0ELSR_0ELNSP_7ScaleInE1ELSS_1EEEEEENS4_6LayoutISD_NS5_IJSC_NSA_ILi0EEESW_EEEEENS5_IJNS4_10UnderscoreESZ_SZ_EEEEENS4_13SM90_TMA_LOADENS4_14ComposedLayoutINS4_7SwizzleILi2ELi4ELi3EEENS4_18smem_ptr_flag_bitsILi16EEENSV_INS5_IJNSA_ILi8EEESI_EEENS5_IJSI_SC_EEEEEEEvNS4_8identityENS4_23SM90_TMA_LOAD_MULTICASTES1C_vS1D_EENS_8epilogue10collective6detail29Sm90TmaWarpSpecializedAdapterINS1H_15DefaultEpilogueISK_SL_SL_NS1G_6thread17LinearCombinationISK_Li1EffLNS1L_9ScaleType4KindE0ELNS_15FloatRoundStyleE2ESK_EENS1_15EpilogueDefaultEEEEEvvEEEEvNT_6ParamsE,(.L_x_407 - _ZN7cutlass13device_kernelINS_4gemm6kernel13GemmUniversalIN4cute5tupleIJiiiiEEENS1_10collective13CollectiveMmaINS1_34MainloopSm90TmaGmmaWarpSpecializedILi7ENS5_IJNS4_1CILi2EEENSA_ILi1EEESC_EEENS1_35KernelTmaWarpSpecializedCooperativeEEENS5_IJNSA_ILi384EEENSA_ILi112EEENSA_ILi32EEEEEENS_10bfloat16_tENS5_IJlSC_lEEESK_SL_NS4_8TiledMMAINS4_8MMA_AtomIJNS4_4SM904GMMA27MMA_64x16x16_F32BF16BF16_SSILNSP_5MajorE0ELSR_0ELNSP_7ScaleInE1ELSS_1EEEEEENS4_6LayoutISD_NS5_IJSC_NSA_ILi0EEESW_EEEEENS5_IJNS4_10UnderscoreESZ_SZ_EEEEENS4_13SM90_TMA_LOADENS4_14ComposedLayoutINS4_7SwizzleILi2ELi4ELi3EEENS4_18smem_ptr_flag_bitsILi16EEENSV_INS5_IJNSA_ILi8EEESI_EEENS5_IJSI_SC_EEEEEEEvNS4_8identityENS4_23SM90_TMA_LOAD_MULTICASTES1C_vS1D_EENS_8epilogue10collective6detail29Sm90TmaWarpSpecializedAdapterINS1H_15DefaultEpilogueISK_SL_SL_NS1G_6thread17LinearCombinationISK_Li1EffLNS1L_9ScaleType4KindE0ELNS_15FloatRoundStyleE2ESK_EENS1_15EpilogueDefaultEEEEEvvEEEEvNT_6ParamsE)
        .other          _ZN7cutlass13device_kernelINS_4gemm6kernel13GemmUniversalIN4cute5tupleIJiiiiEEENS1_10collective13CollectiveMmaINS1_34MainloopSm90TmaGmmaWarpSpecializedILi7ENS5_IJNS4_1CILi2EEENSA_ILi1EEESC_EEENS1_35KernelTmaWarpSpecializedCooperativeEEENS5_IJNSA_ILi384EEENSA_ILi112EEENSA_ILi32EEEEEENS_10bfloat16_tENS5_IJlSC_lEEESK_SL_NS4_8TiledMMAINS4_8MMA_AtomIJNS4_4SM904GMMA27MMA_64x16x16_F32BF16BF16_SSILNSP_5MajorE0ELSR_0ELNSP_7ScaleInE1ELSS_1EEEEEENS4_6LayoutISD_NS5_IJSC_NSA_ILi0EEESW_EEEEENS5_IJNS4_10UnderscoreESZ_SZ_EEEEENS4_13SM90_TMA_LOADENS4_14ComposedLayoutINS4_7SwizzleILi2ELi4ELi3EEENS4_18smem_ptr_flag_bitsILi16EEENSV_INS5_IJNSA_ILi8EEESI_EEENS5_IJSI_SC_EEEEEEEvNS4_8identityENS4_23SM90_TMA_LOAD_MULTICASTES1C_vS1D_EENS_8epilogue10collective6detail29Sm90TmaWarpSpecializedAdapterINS1H_15DefaultEpilogueISK_SL_SL_NS1G_6thread17LinearCombinationISK_Li1EffLNS1L_9ScaleType4KindE0ELNS_15FloatRoundStyleE2ESK_EENS1_15EpilogueDefaultEEEEEvvEEEEvNT_6ParamsE,@"STO_CUDA_ENTRY STV_DEFAULT"
_ZN7cutlass13device_kernelINS_4gemm6kernel13GemmUniversalIN4cute5tupleIJiiiiEEENS1_10collective13CollectiveMmaINS1_34MainloopSm90TmaGmmaWarpSpecializedILi7ENS5_IJNS4_1CILi2EEENSA_ILi1EEESC_EEENS1_35KernelTmaWarpSpecializedCooperativeEEENS5_IJNSA_ILi384EEENSA_ILi112EEENSA_ILi32EEEEEENS_10bfloat16_tENS5_IJlSC_lEEESK_SL_NS4_8TiledMMAINS4_8MMA_AtomIJNS4_4SM904GMMA27MMA_64x16x16_F32BF16BF16_SSILNSP_5MajorE0ELSR_0ELNSP_7ScaleInE1ELSS_1EEEEEENS4_6LayoutISD_NS5_IJSC_NSA_ILi0EEESW_EEEEENS5_IJNS4_10UnderscoreESZ_SZ_EEEEENS4_13SM90_TMA_LOADENS4_14ComposedLayoutINS4_7SwizzleILi2ELi4ELi3EEENS4_18smem_ptr_flag_bitsILi16EEENSV_INS5_IJNSA_ILi8EEESI_EEENS5_IJSI_SC_EEEEEEEvNS4_8identityENS4_23SM90_TMA_LOAD_MULTICASTES1C_vS1D_EENS_8epilogue10collective6detail29Sm90TmaWarpSpecializedAdapterINS1H_15DefaultEpilogueISK_SL_SL_NS1G_6thread17LinearCombinationISK_Li1EffLNS1L_9ScaleType4KindE0ELNS_15FloatRoundStyleE2ESK_EENS1_15EpilogueDefaultEEEEEvvEEEEvNT_6ParamsE:
[----:B------:R-:W0:Y:S02]  /*0000*/  LDC R1, c[0x0][0x28] ;  /* 0x00000a00ff017b82 */ /* 0x000e240000000800 */
[----:B0-----:R-:W-:Y:S01]  /*0010*/  VIADD R1, R1, 0xfffffff8 ;  /* 0xfffffff801017836 */ /* 0x001fe20000000000 */
[----:B------:R-:W0:Y:S01]  /*0020*/  S2R R6, SR_TID.X ;  /* 0x0000000000067919 */ /* 0x000e220000002100 */
[----:B------:R-:W-:Y:S01]  /*0030*/  ELECT P0, URZ, PT ;  /* 0x00000000003f782f */ /* 0x000fe20003800000 */
[----:B------:R-:W-:Y:S01]  /*0040*/  BSSY B0, `(.L_x_0) ;  /* 0x000000f000007945 */ /* 0x000fe20003800000 */
[--C-:B0-----:R-:W-:Y:S02]  /*0050*/  SHF.R.U32.HI R0, RZ, 0x5, R6.reuse ;  /* 0x00000005ff007819 */ /* 0x101fe40000011606 */
[----:B------:R-:W-:-:S03]  /*0060*/  SHF.R.U32.HI R3, RZ, 0x7, R6 ;  /* 0x00000007ff037819 */ /* 0x000fc60000011606 */
[----:B------:R-:W0:Y:S04]  /*0070*/  SHFL.IDX PT, R2, R0, RZ, 0x1f ;  /* 0x00001fff00027589 */ /* 0x000e2800000e0000 */
[----:B------:R1:W2:Y:S01]  /*0080*/  SHFL.IDX PT, R5, R3, RZ, 0x1f ;  /* 0x00001fff03057589 */ /* 0x0002a200000e0000 */
[----:B0-----:R-:W-:-:S13]  /*0090*/  ISETP.NE.OR P0, PT, R2, RZ, !P0 ;  /* 0x000000ff0200720c */ /* 0x001fda0004705670 */
[----:B-12---:R-:W-:Y:S05]  /*00a0*/  @P0 BRA `(.L_x_1) ;  /* 0x0000000000200947 */ /* 0x006fea0003800000 */
[----:B------:R-:W-:Y:S02]  /*00b0*/  ULDC.64 UR4, c[0x0][0x198] ;  /* 0x0000660000047ab9 */ /* 0x000fe40000000a00 */
[----:B------:R-:W-:Y:S02]  /*00c0*/  UIADD3 UR6, UP0, UR4, 0xf0, URZ ;  /* 0x000000f004067890 */ /* 0x000fe4000ff1e03f */
[----:B------:R-:W-:Y:S02]  /*00d0*/  UIADD3 UR4, UP1, UR4, 0x1f0, URZ ;  /* 0x000001f004047890 */ /* 0x000fe4000ff3e03f */
[----:B------:R-:W-:Y:S02]  /*00e0*/  UIADD3.X UR7, URZ, UR5, URZ, UP0, !UPT ;  /* 0x000000053f077290 */ /* 0x000fe400087fe43f */
[----:B------:R-:W-:-:S07]  /*00f0*/  UIADD3.X UR5, URZ, UR5, URZ, UP1, !UPT ;  /* 0x000000053f057290 */ /* 0x000fce0008ffe43f */
[----:B------:R0:W-:Y:S02]  /*0100*/  UTMACCTL.PF [UR6] ;  /* 0x00000000060079b9 */ /* 0x0001e40008040000 */
[----:B------:R0:W-:Y:S02]  /*0110*/  UTMACCTL.PF [UR4] ;  /* 0x00000000040079b9 */ /* 0x0001e40008040000 */
[----:B0-----:R-:W-:Y:S01]  /*0120*/  NOP ;  /* 0x0000000000007918 */ /* 0x001fe20000000000 */
.L_x_1:
[----:B------:R-:W-:Y:S05]  /*0130*/  BSYNC B0 ;  /* 0x0000000000007941 */ /* 0x000fea0003800000 */
.L_x_0:
[----:B------:R-:W0:Y:S02]  /*0140*/  SHFL.IDX PT, R3, R0, RZ, 0x1f ;  /* 0x00001fff00037589 */ /* 0x000e2400000e0000 */
[----:B0-----:R-:W-:-:S13]  /*0150*/  ISETP.NE.AND P0, PT, R3, RZ, PT ;  /* 0x000000ff0300720c */ /* 0x001fda0003f05270 */
[----:B------:R-:W-:Y:S05]  /*0160*/  @P0 BRA `(.L_x_2) ;  /* 0x0000000000700947 */ /* 0x000fea0003800000 */
[----:B------:R-:W0:Y:S01]  /*0170*/  S2UR UR8, SR_CgaCtaId ;  /* 0x00000000000879c3 */ /* 0x000e220000008800 */
[----:B------:R-:W-:Y:S01]  /*0180*/  UMOV UR4, 0x400 ;  /* 0x0000040000047882 */ /* 0x000fe20000000000 */
[----:B------:R-:W-:Y:S01]  /*0190*/  UMOV UR5, 0x1 ;  /* 0x0000000100057882 */ /* 0x000fe20000000000 */
[----:B------:R-:W-:Y:S01]  /*01a0*/  UMOV UR6, 0x4 ;  /* 0x0000000400067882 */ /* 0x000fe20000000000 */
[----:B------:R-:W-:Y:S01]  /*01b0*/  ELECT P0, URZ, PT ;  /* 0x00000000003f782f */ /* 0x000fe20003800000 */
[----:B------:R-:W-:-:S04]  /*01c0*/  UIADD3 UR6, -UR6, 0x100000, URZ ;  /* 0x0010000006067890 */ /* 0x000fc8000fffe13f */
[----:B------:R-:W-:Y:S02]  /*01d0*/  USHF.L.U32 UR7, UR6, 0xb, URZ ;  /* 0x0000000b06077899 */ /* 0x000fe4000800063f */
[----:B------:R-:W-:Y:S02]  /*01e0*/  USHF.L.U32 UR6, UR6, 0x1, URZ ;  /* 0x0000000106067899 */ /* 0x000fe4000800063f */
[----:B0-----:R-:W-:Y:S02]  /*01f0*/  ULEA UR8, UR8, UR4, 0x18 ;  /* 0x0000000408087291 */ /* 0x001fe4000f8ec03f */
[----:B------:R-:W-:-:S04]  /*0200*/  UIADD3 UR4, -UR5, 0x100000, URZ ;  /* 0x0010000005047890 */ /* 0x000fc8000fffe13f */
[----:B------:R-:W-:Y:S02]  /*0210*/  USHF.L.U32 UR5, UR4, 0xb, URZ ;  /* 0x0000000b04057899 */ /* 0x000fe4000800063f */
[----:B------:R-:W-:Y:S01]  /*0220*/  USHF.L.U32 UR4, UR4, 0x1, URZ ;  /* 0x0000000104047899 */ /* 0x000fe2000800063f */
[----:B------:R-:W0:Y:S11]  /*0230*/  FENCE.VIEW.ASYNC.S ;  /* 0x00000000000073c6 */ /* 0x000e360000000000 */
[----:B0-----:R0:W1:Y:S01]  /*0240*/  SYNCS.EXCH.64 URZ, [UR8], UR4 ;  /* 0x00000004083f75b2 */ /* 0x0010620008000100 */
[----:B------:R0:W2:Y:S01]  /*0250*/  SYNCS.EXCH.64 URZ, [UR8+0x38], UR6 ;  /* 0x00003806083f75b2 */ /* 0x0000a20008000100 */
[----:B------:R0:W3:Y:S01]  /*0260*/  SYNCS.EXCH.64 URZ, [UR8+0x8], UR4 ;  /* 0x00000804083f75b2 */ /* 0x0000e20008000100 */
[----:B------:R0:W4:Y:S01]  /*0270*/  SYNCS.EXCH.64 URZ, [UR8+0x40], UR6 ;  /* 0x00004006083f75b2 */ /* 0x0001220008000100 */
[----:B------:R0:W0:Y:S01]  /*0280*/  SYNCS.EXCH.64 URZ, [UR8+0x10], UR4 ;  /* 0x00001004083f75b2 */ /* 0x0000220008000100 */
        /* <DEDUP_REMOVED lines=9> */
[----:B------:R-:W-:Y:S01]  /*0320*/  NOP ;  /* 0x0000000000007918 */ /* 0x000fe20000000000 */
.L_x_2:
[----:B------:R-:W-:Y:S01]  /*0330*/  SHF.R.S32.HI R4, RZ, 0x1f, R6 ;  /* 0x0000001fff047819 */ /* 0x000fe20000011406 */
[----:B------:R-:W5:Y:S01]  /*0340*/  SHFL.IDX PT, R0, R0, RZ, 0x1f ;  /* 0x00001fff00007589 */ /* 0x000f6200000e0000 */
[----:B0-----:R-:W0:Y:S01]  /*0350*/  S2UR UR8, SR_CTAID.X ;  /* 0x00000000000879c3 */ /* 0x001e220000002500 */
[----:B------:R-:W-:Y:S02]  /*0360*/  ELECT P0, URZ, PT ;  /* 0x00000000003f782f */ /* 0x000fe40003800000 */
[----:B------:R-:W-:Y:S01]  /*0370*/  LEA.HI R4, R4, R6, RZ, 0x7 ;  /* 0x0000000604047211 */ /* 0x000fe200078f38ff */
[----:B------:R-:W-:Y:S01]  /*0380*/  ULDC UR4, c[0x0][0x150] ;  /* 0x0000540000047ab9 */ /* 0x000fe20000000800 */
[----:B------:R-:W-:Y:S01]  /*0390*/  SHF.R.S32.HI R8, RZ, 0x1f, R3 ;  /* 0x0000001fff087819 */ /* 0x000fe20000011403 */
[----:B------:R-:W-:Y:S01]  /*03a0*/  NOP ;  /* 0x0000000000007918 */ /* 0x000fe20000000000 */
[----:B------:R-:W-:Y:S01]  /*03b0*/  LOP3.LUT R4, R4, 0xffffff80, RZ, 0xc0, !PT ;  /* 0xffffff8004047812 */ /* 0x000fe200078ec0ff */
[----:B------:R-:W-:Y:S01]  /*03c0*/  NOP ;  /* 0x0000000000007918 */ /* 0x000fe20000000000 */
[----:B------:R-:W-:Y:S01]  /*03d0*/  LEA.HI R8, R8, R3, RZ, 0x2 ;  /* 0x0000000308087211 */ /* 0x000fe200078f10ff */
[----:B------:R-:W1:Y:S01]  /*03e0*/  LDC R10, c[0x0][0x144] ;  /* 0x00005100ff0a7b82 */ /* 0x000e620000000800 */
[----:B------:R-:W-:Y:S01]  /*03f0*/  ISETP.NE.AND P3, PT, R5, RZ, PT ;  /* 0x000000ff0500720c */ /* 0x000fe20003f65270 */
[----:B------:R-:W-:Y:S01]  /*0400*/  IMAD.IADD R6, R6, 0x1, -R4 ;  /* 0x0000000106067824 */ /* 0x000fe200078e0a04 */
[----:B------:R-:W-:Y:S01]  /*0410*/  LOP3.LUT R8, R8, 0x3ffffffc, RZ, 0xc0, !PT ;  /* 0x3ffffffc08087812 */ /* 0x000fe200078ec0ff */
[----:B------:R-:W2:Y:S03]  /*0420*/  S2R R4, SR_CTAID.Y ;  /* 0x0000000000047919 */ /* 0x000ea60000002600 */
[----:B------:R-:W-:Y:S01]  /*0430*/  SHF.R.S32.HI R7, RZ, 0x1f, R6 ;  /* 0x0000001fff077819 */ /* 0x000fe20000011406 */
[----:B------:R-:W-:Y:S01]  /*0440*/  IMAD.IADD R8, R3, 0x1, -R8 ;  /* 0x0000000103087824 */ /* 0x000fe200078e0a08 */
[----:B------:R-:W3:Y:S02]  /*0450*/  LDC R13, c[0x0][0x140] ;  /* 0x00005000ff0d7b82 */ /* 0x000ee40000000800 */
[----:B------:R-:W-:-:S02]  /*0460*/  LEA.HI R7, R7, R6, RZ, 0x3 ;  /* 0x0000000607077211 */ /* 0x000fc400078f18ff */
[----:B-----5:R-:W-:Y:S02]  /*0470*/  ISETP.NE.OR P0, PT, R0, RZ, !P0 ;  /* 0x000000ff0000720c */ /* 0x020fe40004705670 */
[--C-:B------:R-:W-:Y:S02]  /*0480*/  SHF.R.S32.HI R0, RZ, 0x3, R7.reuse ;  /* 0x00000003ff007819 */ /* 0x100fe40000011407 */
[----:B0-----:R-:W-:Y:S02]  /*0490*/  I2FP.F32.U32 R9, UR8 ;  /* 0x0000000800097c45 */ /* 0x001fe40008201000 */
[----:B------:R-:W-:-:S03]  /*04a0*/  SHF.R.S32.HI R7, RZ, 0x1f, R7 ;  /* 0x0000001fff077819 */ /* 0x000fc60000011407 */
[----:B------:R-:W-:Y:S01]  /*04b0*/  FMUL R9, R9, UR4 ;  /* 0x0000000409097c20 */ /* 0x000fe20008400000 */
[----:B------:R-:W-:Y:S01]  /*04c0*/  LEA.HI R7, R7, R0, RZ, 0x2 ;  /* 0x0000000007077211 */ /* 0x000fe200078f10ff */
[----:B------:R-:W-:Y:S02]  /*04d0*/  ULDC UR4, c[0x0][0x154] ;  /* 0x0000550000047ab9 */ /* 0x000fe40000000800 */
[----:B------:R-:W-:Y:S01]  /*04e0*/  VOTEU.ALL UP0, P0 ;  /* 0x00000000003f7886 */ /* 0x000fe20000000000 */
[----:B------:R-:W-:Y:S01]  /*04f0*/  LOP3.LUT R7, R7, 0xfffffffc, RZ, 0xc0, !PT ;  /* 0xfffffffc07077812 */ /* 0x000fe200078ec0ff */
[----:B------:R-:W0:Y:S01]  /*0500*/  F2I.U32.TRUNC.NTZ R9, R9 ;  /* 0x0000000900097305 */ /* 0x000e22000020f000 */
[----:B------:R-:W-:Y:S02]  /*0510*/  VOTEU.ALL UP1, P0 ;  /* 0x00000000003f7886 */ /* 0x000fe40000020000 */
[----:B------:R-:W5:Y:S01]  /*0520*/  @!UP0 S2UR UR7, SR_CgaCtaId ;  /* 0x00000000000789c3 */ /* 0x000f620000008800 */
[----:B------:R-:W-:Y:S01]  /*0530*/  IMAD.IADD R7, R0, 0x1, -R7 ;  /* 0x0000000100077824 */ /* 0x000fe200078e0a07 */
[----:B------:R-:W-:Y:S01]  /*0540*/  @!UP0 UMOV UR6, 0x400 ;  /* 0x0000040000068882 */ /* 0x000fe20000000000 */
[----:B---3--:R-:W-:-:S02]  /*0550*/  ISETP.EQ.U32.AND P2, PT, R13, 0x1, PT ;  /* 0x000000010d00780c */ /* 0x008fc40003f42070 */
[----:B------:R-:W-:Y:S01]  /*0560*/  IMAD R8, R8, 0x4, R7 ;  /* 0x0000000408087824 */ /* 0x000fe200078e0207 */
[----:B--2---:R-:W-:Y:S02]  /*0570*/  I2FP.F32.U32 R3, R4 ;  /* 0x0000000400037245 */ /* 0x004fe40000201000 */
[----:B------:R-:W2:Y:S02]  /*0580*/  LDC R7, c[0x0][0x148] ;  /* 0x00005200ff077b82 */ /* 0x000ea40000000800 */
[----:B------:R-:W-:Y:S01]  /*0590*/  LEA.HI R0, R8, R8, RZ, 0x1 ;  /* 0x0000000808007211 */ /* 0x000fe200078f08ff */
[----:B------:R-:W-:Y:S01]  /*05a0*/  FMUL R12, R3, UR4 ;  /* 0x00000004030c7c20 */ /* 0x000fe20008400000 */
[----:B0-----:R-:W-:Y:S01]  /*05b0*/  IMAD.MOV R15, RZ, RZ, -R9 ;  /* 0x000000ffff0f7224 */ /* 0x001fe200078e0a09 */
[----:B------:R-:W-:Y:S01]  /*05c0*/  SHF.R.S32.HI R9, RZ, 0x1f, R2 ;  /* 0x0000001fff097819 */ /* 0x000fe20000011402 */
[----:B------:R-:W-:Y:S01]  /*05d0*/  UMOV UR4, 0x20 ;  /* 0x0000002000047882 */ /* 0x000fe20000000000 */
[----:B------:R-:W-:Y:S01]  /*05e0*/  LOP3.LUT R11, R0, 0xfffffffe, RZ, 0xc0, !PT ;  /* 0xfffffffe000b7812 */ /* 0x000fe200078ec0ff */
[----:B-1----:R-:W-:Y:S01]  /*05f0*/  IMAD R3, R10, R15, UR8 ;  /* 0x000000080a037e24 */ /* 0x002fe2000f8e020f */
[----:B------:R-:W0:Y:S01]  /*0600*/  F2I.U32.TRUNC.NTZ R12, R12 ;  /* 0x0000000c000c7305 */ /* 0x000e22000020f000 */
[----:B------:R-:W-:Y:S01]  /*0610*/  LEA.HI R9, R9, R2, RZ, 0x2 ;  /* 0x0000000209097211 */ /* 0x000fe200078f10ff */
[----:B------:R-:W-:-:S04]  /*0620*/  @!UP0 UIADD3 UR4, -UR4, 0x100000, URZ ;  /* 0x0010000004048890 */ /* 0x000fc8000fffe13f */
[----:B------:R-:W-:Y:S02]  /*0630*/  @!UP0 USHF.L.U32 UR5, UR4, 0xb, URZ ;  /* 0x0000000b04058899 */ /* 0x000fe4000800063f */
[----:B------:R-:W-:Y:S01]  /*0640*/  @!UP0 USHF.L.U32 UR4, UR4, 0x1, URZ ;  /* 0x0000000104048899 */ /* 0x000fe2000800063f */
[C---:B------:R-:W-:Y:S01]  /*0650*/  IADD3 R0, R8.reuse, -R11, RZ ;  /* 0x8000000b08007210 */ /* 0x040fe20007ffe0ff */
[----:B------:R-:W-:Y:S01]  /*0660*/  IMAD.SHL.U32 R11, R8, 0x4, RZ ;  /* 0x00000004080b7824 */ /* 0x000fe200078e00ff */
[----:B------:R-:W-:Y:S02]  /*0670*/  LOP3.LUT R9, R9, 0xfffffffc, RZ, 0xc0, !PT ;  /* 0xfffffffc09097812 */ /* 0x000fe400078ec0ff */
[----:B------:R-:W-:Y:S01]  /*0680*/  ISETP.NE.AND P4, PT, R0, R3, PT ;  /* 0x000000030000720c */ /* 0x000fe20003f85270 */
[----:B-----5:R-:W-:Y:S01]  /*0690*/  @!UP0 ULEA UR6, UR7, UR6, 0x18 ;  /* 0x0000000607068291 */ /* 0x020fe2000f8ec03f */
[----:B------:R-:W-:Y:S01]  /*06a0*/  LOP3.LUT R16, R8, 0xc, R11, 0x78, !PT ;  /* 0x0000000c08107812 */ /* 0x000fe200078e780b */
[----:B------:R-:W-:Y:S01]  /*06b0*/  IMAD.IADD R0, R2, 0x1, -R9 ;  /* 0x0000000102007824 */ /* 0x000fe200078e0a09 */
[----:B------:R-:W-:Y:S01]  /*06c0*/  VOTEU.ALL UP0, P0 ;  /* 0x00000000003f7886 */ /* 0x000fe20000000000 */
[----:B------:R-:W-:Y:S01]  /*06d0*/  LOP3.LUT P0, RZ, R6, 0x7, RZ, 0xc0, !PT ;  /* 0x0000000706ff7812 */ /* 0x000fe2000780c0ff */
[----:B------:R-:W-:-:S02]  /*06e0*/  VIADD R6, R5, 0xffffffff ;  /* 0xffffffff05067836 */ /* 0x000fc40000000000 */
[----:B0-----:R-:W-:Y:S01]  /*06f0*/  IMAD.MOV R14, RZ, RZ, -R12 ;  /* 0x000000ffff0e7224 */ /* 0x001fe200078e0a0c */
[----:B------:R-:W-:Y:S02]  /*0700*/  ISETP.NE.AND P1, PT, R0, 0x3, PT ;  /* 0x000000030000780c */ /* 0x000fe40003f25270 */
[C---:B------:R-:W-:Y:S01]  /*0710*/  ISETP.LT.U32.AND P0, PT, R16.reuse, 0x2, !P0 ;  /* 0x000000021000780c */ /* 0x040fe20004701070 */
[----:B--2---:R-:W-:Y:S01]  /*0720*/  IMAD R9, R7, R14, R4 ;  /* 0x0000000e07097224 */ /* 0x004fe200078e0204 */
[----:B------:R-:W-:Y:S01]  /*0730*/  @P4 LEA.HI R2, R16, R16, RZ, 0x1 ;  /* 0x0000001010024211 */ /* 0x000fe200078f08ff */
[----:B------:R-:W0:Y:S02]  /*0740*/  FENCE.VIEW.ASYNC.S ;  /* 0x00000000000073c6 */ /* 0x000e240000000000 */
[----:B0-----:R0:W1:Y:S01]  /*0750*/  @!UP0 SYNCS.EXCH.64 URZ, [UR6+0x80], UR4 ;  /* 0x00008004063f85b2 */ /* 0x0010620008000100 */
[----:B------:R-:W-:Y:S02]  /*0760*/  ISETP.EQ.OR P1, PT, R0, RZ, !P1 ;  /* 0x000000ff0000720c */ /* 0x000fe40004f22670 */
[----:B------:R-:W-:-:S02]  /*0770*/  @P4 SHF.R.S32.HI R2, RZ, 0x1, R2 ;  /* 0x00000001ff024819 */ /* 0x000fc40000011402 */
[----:B------:R-:W-:Y:S02]  /*0780*/  ISETP.EQ.AND P1, PT, R5, RZ, P1 ;  /* 0x000000ff0500720c */ /* 0x000fe40000f22270 */
[----:B------:R-:W-:Y:S01]  /*0790*/  @P4 ISETP.NE.AND P5, PT, R2, R9, PT ;  /* 0x000000090200420c */ /* 0x000fe20003fa5270 */
[----:B------:R-:W-:Y:S01]  /*07a0*/  IMAD.MOV.U32 R2, RZ, RZ, 0x1 ;  /* 0x00000001ff027424 */ /* 0x000fe200078e00ff */
[----:B------:R-:W-:Y:S02]  /*07b0*/  ISETP.GE.U32.AND P6, PT, R6, 0x2, PT ;  /* 0x000000020600780c */ /* 0x000fe40003fc6070 */
[----:B------:R-:W-:Y:S02]  /*07c0*/  SEL R9, RZ, 0x1, !P0 ;  /* 0x00000001ff097807 */ /* 0x000fe40004000000 */
[----:B------:R-:W-:Y:S02]  /*07d0*/  @P4 SEL R2, RZ, 0x1, P5 ;  /* 0x00000001ff024807 */ /* 0x000fe40002800000 */
[----:B------:R-:W-:Y:S01]  /*07e0*/  SEL R18, RZ, 0x1, !P1 ;  /* 0x00000001ff127807 */ /* 0x000fe20004800000 */
[----:B------:R0:W2:Y:S01]  /*07f0*/  @!UP1 SYNCS.EXCH.64 URZ, [UR6+0x88], UR4 ;  /* 0x00008804063f95b2 */ /* 0x0000a20008000100 */
[----:B------:R-:W-:Y:S01]  /*0800*/  LOP3.LUT R2, R2, R9, RZ, 0xc0, !PT ;  /* 0x0000000902027212 */ /* 0x000fe200078ec0ff */
[----:B------:R-:W-:Y:S01]  /*0810*/  NOP ;  /* 0x0000000000007918 */ /* 0x000fe20000000000 */
[----:B------:R-:W-:Y:S01]  /*0820*/  SEL R18, R18, 0x2, P6 ;  /* 0x0000000212127807 */ /* 0x000fe20003000000 */
[----:B------:R-:W-:Y:S06]  /*0830*/  @!P2 BRA `(.L_x_3) ;  /* 0x000000000008a947 */ /* 0x000fec0003800000 */
[----:B-12-4-:R-:W-:Y:S01]  /*0840*/  UCGABAR_ARV ;  /* 0x00000000000079c7 */ /* 0x016fe20008000000 */
[----:B------:R-:W-:Y:S05]  /*0850*/  BRA `(.L_x_4) ;  /* 0x0000000000047947 */ /* 0x000fea0003800000 */
.L_x_3:
[----:B-12-4-:R-:W-:Y:S01]  /*0860*/  NOP ;  /* 0x0000000000007918 */ /* 0x016fe20000000000 */
.L_x_4:
[----:B------:R-:W1:Y:S01]  /*0870*/  LDC R8, c[0x0][0x65c] ;  /* 0x00019700ff087b82 */ /* 0x000e620000000800 */
[----:B------:R-:W-:Y:S01]  /*0880*/  IMAD.MOV.U32 R9, RZ, RZ, RZ ;  /* 0x000000ffff097224 */ /* 0x000fe200078e00ff */
[----:B-1----:R-:W-:Y:S01]  /*0890*/  ISETP.NE.AND P1, PT, R8, 0x1, PT ;  /* 0x000000010800780c */ /* 0x002fe20003f25270 */
[----:B------:R-:W-:-:S12]  /*08a0*/  IMAD.U32 R8, RZ, RZ, UR8 ;  /* 0x00000008ff087e24 */ /* 0x000fd8000f8e00ff */
[----:B------:R-:W1:Y:S01]  /*08b0*/  @P1 LDC R23, c[0x0][0x10] ;  /* 0x00000400ff171b82 */ /* 0x000e620000000800 */
[----:B------:R-:W-:Y:S01]  /*08c0*/  @P1 MOV R5, RZ ;  /* 0x000000ff00051202 */ /* 0x000fe20000000f00 */
[----:B------:R-:W-:-:S06]  /*08d0*/  @P1 IMAD.MOV.U32 R19, RZ, RZ, RZ ;  /* 0x000000ffff131224 */ /* 0x000fcc00078e00ff */
[----:B------:R-:W2:Y:S01]  /*08e0*/  @!P1 LDC R11, c[0x0][0xc] ;  /* 0x00000300ff0b9b82 */ /* 0x000ea20000000800 */
[----:B-1----:R-:W-:-:S04]  /*08f0*/  @P1 IMAD.WIDE.U32 R22, R23, UR8, R4 ;  /* 0x0000000817161c25 */ /* 0x002fc8000f8e0004 */
[----:B------:R-:W-:Y:S02]  /*0900*/  @P1 IMAD.IADD R19, R23, 0x1, R19 ;  /* 0x0000000117131824 */ /* 0x000fe400078e0213 */
[----:B--2---:R-:W-:-:S04]  /*0910*/  @!P1 IMAD.WIDE.U32 R8, R4, R11, R8 ;  /* 0x0000000b04089225 */ /* 0x004fc800078e0008 */
[----:B------:R-:W-:Y:S02]  /*0920*/  @!P1 IMAD.MOV.U32 R22, RZ, RZ, R8 ;  /* 0x000000ffff169224 */ /* 0x000fe400078e0008 */
[----:B------:R-:W-:Y:S01]  /*0930*/  @!P1 IMAD.MOV.U32 R19, RZ, RZ, R9 ;  /* 0x000000ffff139224 */ /* 0x000fe200078e0009 */
[----:B------:R-:W-:Y:S06]  /*0940*/  @!P2 BRA `(.L_x_5) ;  /* 0x00000000000ca947 */ /* 0x000fec0003800000 */
[----:B------:R-:W-:Y:S01]  /*0950*/  UCGABAR_WAIT ;  /* 0x0000000000007dc7 */ /* 0x000fe20008000000 */
[----:B------:R-:W-:Y:S01]  /*0960*/  CCTL.IVALL ;  /* 0x00000000ff00798f */ /* 0x000fe20002000000 */
[----:B------:R-:W-:Y:S05]  /*0970*/  BRA `(.L_x_6) ;  /* 0x0000000000047947 */ /* 0x000fea0003800000 */
.L_x_5:
[----:B------:R-:W-:Y:S06]  /*0980*/  BAR.SYNC.DEFER_BLOCKING 0x0 ;  /* 0x0000000000007b1d */ /* 0x000fec0000010000 */
.L_x_6:
[----:B------:R-:W-:Y:S05]  /*0990*/  @!P3 BRA `(.L_x_7) ;  /* 0x000000e400acb947 */ /* 0x000fea0003800000 */
[----:B------:R-:W-:-:S13]  /*09a0*/  ISETP.GT.U32.AND P0, PT, R6, 0x1, PT ;  /* 0x000000010600780c */ /* 0x000fda0003f04070 */
[----:B0-----:R-:W-:Y:S05]  /*09b0*/  @P0 EXIT ;  /* 0x000000000000094d */ /* 0x001fea0003800000 */
[----:B------:R-:W-:Y:S01]  /*09c0*/  IMAD.MOV.U32 R8, RZ, RZ, -0x1 ;  /* 0xffffffffff087424 */ /* 0x000fe200078e00ff */
[----:B------:R-:W-:Y:S01]  /*09d0*/  MOV R6, 0xffffffff ;  /* 0xffffffff00067802 */ /* 0x000fe20000000f00 */
[----:B------:R-:W-:Y:S01]  /*09e0*/  ULDC.64 UR4, c[0x0][0x650] ;  /* 0x0001940000047ab9 */ /* 0x000fe20000000a00 */
[----:B------:R-:W-:Y:S01]  /*09f0*/  PRMT R0, RZ, 0x7610, R0 ;  /* 0x00007610ff007816 */ /* 0x000fe20000000000 */
[----:B------:R-:W-:Y:S01]  /*0a00*/  IMAD.MOV.U32 R17, RZ, RZ, -0x1 ;  /* 0xffffffffff117424 */ /* 0x000fe200078e00ff */
[----:B------:R0:W-:Y:S01]  /*0a10*/  STL [R1+0x4], R8 ;  /* 0x0000040801007387 */ /* 0x0001e20000100800 */
[----:B------:R-:W-:-:S03]  /*0a20*/  ISETP.GE.U32.AND P0, PT, R22, UR4, PT ;  /* 0x0000000416007c0c */ /* 0x000fc6000bf06070 */
[----:B------:R0:W-:Y:S01]  /*0a30*/  STL [R1], R6 ;  /* 0x0000000601007387 */ /* 0x0001e20000100800 */
[----:B------:R-:W-:-:S13]  /*0a40*/  ISETP.GE.U32.AND.EX P0, PT, R19, UR5, PT, P0 ;  /* 0x0000000513007c0c */ /* 0x000fda000bf06100 */
[----:B0-----:R-:W-:Y:S05]  /*0a50*/  @P0 BRA `(.L_x_8) ;  /* 0x0000000400380947 */ /* 0x001fea0003800000 */
[----:B------:R-:W0:Y:S01]  /*0a60*/  LDC.64 R20, c[0x0][0x628] ;  /* 0x00018a00ff147b82 */ /* 0x000e220000000a00 */
[----:B------:R-:W-:Y:S02]  /*0a70*/  IMAD.MOV.U32 R8, RZ, RZ, R22 ;  /* 0x000000ffff087224 */ /* 0x000fe400078e0016 */
[----:B------:R-:W-:-:S05]  /*0a80*/  IMAD.MOV.U32 R9, RZ, RZ, R19 ;  /* 0x000000ffff097224 */ /* 0x000fca00078e0013 */
[----:B------:R-:W1:Y:S08]  /*0a90*/  LDC R0, c[0x0][0x630] ;  /* 0x00018c00ff007b82 */ /* 0x000e700000000800 */
[----:B------:R-:W2:Y:S01]  /*0aa0*/  LDC.64 R24, c[0x0][0x620] ;  /* 0x00018800ff187b82 */ /* 0x000ea20000000a00 */
[----:B0-----:R-:W-:-:S04]  /*0ab0*/  ISETP.NE.U32.AND P0, PT, R20, RZ, PT ;  /* 0x000000ff1400720c */ /* 0x001fc80003f05070 */
[----:B------:R-:W-:-:S13]  /*0ac0*/  ISETP.NE.AND.EX P0, PT, R21, RZ, PT, P0 ;  /* 0x000000ff1500720c */ /* 0x000fda0003f05300 */
[----:B-12---:R-:W-:Y:S05]  /*0ad0*/  @!P0 BRA `(.L_x_9) ;  /* 0x0000000000288947 */ /* 0x006fea0003800000 */
[----:B------:R-:W0:Y:S02]  /*0ae0*/  LDC R13, c[0x0][0x634] ;  /* 0x00018d00ff0d7b82 */ /* 0x000e240000000800 */
[----:B0-----:R-:W-:-:S05]  /*0af0*/  IADD3 R13, P0, R22, R13, RZ ;  /* 0x0000000d160d7210 */ /* 0x001fca0007f1e0ff */
[----:B------:R-:W-:-:S04]  /*0b00*/  IMAD.X R15, RZ, RZ, R19, P0 ;  /* 0x000000ffff0f7224 */ /* 0x000fc800000e0613 */
[----:B------:R-:W-:-:S04]  /*0b10*/  IMAD.WIDE.U32 R8, R15, R20, RZ ;  /* 0x000000140f087225 */ /* 0x000fc800078e00ff */
[----:B------:R-:W-:-:S04]  /*0b20*/  IMAD.WIDE.U32 R10, P0, R13, R21, R8 ;  /* 0x000000150d0a7225 */ /* 0x000fc80007800008 */
[----:B------:R-:W-:-:S04]  /*0b30*/  IMAD.WIDE.U32 R8, R13, R20, RZ ;  /* 0x000000140d087225 */ /* 0x000fc800078e00ff */
[----:B------:R-:W-:Y:S01]  /*0b40*/  IMAD.X R13, RZ, RZ, RZ, P0 ;  /* 0x000000ffff0d7224 */ /* 0x000fe200000e06ff */
[----:B------:R-:W-:Y:S01]  /*0b50*/  IADD3 RZ, P0, R9, R10, RZ ;  /* 0x0000000a09ff7210 */ /* 0x000fe20007f1e0ff */
[----:B------:R-:W-:-:S04]  /*0b60*/  IMAD.MOV.U32 R12, RZ, RZ, R11 ;  /* 0x000000ffff0c7224 */ /* 0x000fc800078e000b */
[----:B------:R-:W-:-:S08]  /*0b70*/  IMAD.WIDE.U32.X R8, R15, R21, R12, P0 ;  /* 0x000000150f087225 */ /* 0x000fd000000e040c */
.L_x_9:
[----:B------:R-:W0:Y:S01]  /*0b80*/  LDC.64 R20, c[0x0][0x640] ;  /* 0x00019000ff147b82 */ /* 0x000e220000000a00 */
[-C--:B------:R-:W-:Y:S01]  /*0b90*/  SHF.R.U64 R26, R8, R0.reuse, R9 ;  /* 0x00000000081a7219 */ /* 0x080fe20000001209 */
[----:B------:R-:W-:Y:S01]  /*0ba0*/  IMAD.MOV.U32 R23, RZ, RZ, R19 ;  /* 0x000000ffff177224 */ /* 0x000fe200078e0013 */
[----:B------:R-:W-:Y:S01]  /*0bb0*/  SHF.R.U32.HI R0, RZ, R0, R9 ;  /* 0x00000000ff007219 */ /* 0x000fe20000011609 */
[----:B------:R-:W-:Y:S01]  /*0bc0*/  IMAD R28, R7, R14, R4 ;  /* 0x0000000e071c7224 */ /* 0x000fe200078e0204 */
[----:B------:R-:W-:-:S03]  /*0bd0*/  IADD3 R5, P0, RZ, -R26, RZ ;  /* 0x8000001aff057210 */ /* 0x000fc60007f1e0ff */
[----:B------:R-:W1:Y:S01]  /*0be0*/  LDC R6, c[0x0][0x618] ;  /* 0x00018600ff067b82 */ /* 0x000e620000000800 */
[----:B------:R-:W-:-:S05]  /*0bf0*/  IADD3.X R9, RZ, ~R0, RZ, P0, !PT ;  /* 0x80000000ff097210 */ /* 0x000fca00007fe4ff */
[-C--:B------:R-:W-:Y:S02]  /*0c00*/  IMAD R0, R9, R24.reuse, RZ ;  /* 0x0000001809007224 */ /* 0x080fe400078e02ff */
[----:B------:R-:W2:Y:S01]  /*0c10*/  LDC R11, c[0x0][0x608] ;  /* 0x00018200ff0b7b82 */ /* 0x000ea20000000800 */
[----:B------:R-:W-:-:S04]  /*0c20*/  IMAD.WIDE.U32 R8, R5, R24, R22 ;  /* 0x0000001805087225 */ /* 0x000fc800078e0016 */
[----:B------:R-:W-:Y:S02]  /*0c30*/  IMAD R5, R5, R25, R0 ;  /* 0x0000001905057224 */ /* 0x000fe400078e0200 */
[----:B------:R-:W-:Y:S01]  /*0c40*/  IMAD.MOV.U32 R23, RZ, RZ, 0x1 ;  /* 0x00000001ff177424 */ /* 0x000fe200078e00ff */
[----:B------:R-:W3:Y:S01]  /*0c50*/  LDC R12, c[0x0][0x658] ;  /* 0x00019600ff0c7b82 */ /* 0x000ee20000000800 */
[----:B0-----:R-:W-:Y:S01]  /*0c60*/  ISETP.NE.U32.AND P0, PT, R20, RZ, PT ;  /* 0x000000ff1400720c */ /* 0x001fe20003f05070 */
[----:B------:R-:W-:Y:S02]  /*0c70*/  IMAD.IADD R5, R9, 0x1, R5 ;  /* 0x0000000109057824 */ /* 0x000fe400078e0205 */
[----:B------:R-:W-:Y:S01]  /*0c80*/  IMAD.MOV.U32 R9, RZ, RZ, -0x1 ;  /* 0xffffffffff097424 */ /* 0x000fe200078e00ff */
[----:B------:R-:W-:-:S03]  /*0c90*/  ISETP.NE.AND.EX P0, PT, R21, RZ, PT, P0 ;  /* 0x000000ff1500720c */ /* 0x000fc60003f05300 */
[----:B------:R-:W0:Y:S01]  /*0ca0*/  LDC R15, c[0x0][0x600] ;  /* 0x00018000ff0f7b82 */ /* 0x000e220000000800 */
[-CC-:B-1----:R-:W-:Y:S02]  /*0cb0*/  SHF.R.U64 R13, R8, R6.reuse, R5.reuse ;  /* 0x00000006080d7219 */ /* 0x182fe40000001205 */
[----:B------:R-:W-:-:S05]  /*0cc0*/  SHF.R.U32.HI R0, RZ, R6, R5 ;  /* 0x00000006ff007219 */ /* 0x000fca0000011605 */
[----:B------:R-:W1:Y:S01]  /*0cd0*/  LDC R17, c[0x0][0x648] ;  /* 0x00019200ff117b82 */ /* 0x000e620000000800 */
[-CC-:B--2---:R-:W-:Y:S02]  /*0ce0*/  SHF.R.U64 R27, R13, R11.reuse, R0.reuse ;  /* 0x0000000b0d1b7219 */ /* 0x184fe40000001200 */
[----:B------:R-:W-:-:S05]  /*0cf0*/  SHF.R.U32.HI R5, RZ, R11, R0 ;  /* 0x0000000bff057219 */ /* 0x000fca0000011600 */
[----:B------:R-:W2:Y:S01]  /*0d00*/  LDC R24, c[0x0][0x638] ;  /* 0x00018e00ff187b82 */ /* 0x000ea20000000800 */
[-CC-:B---3--:R-:W-:Y:S02]  /*0d10*/  SHF.R.U64 R14, R27, R12.reuse, R5.reuse ;  /* 0x0000000c1b0e7219 */ /* 0x188fe40000001205 */
[-C--:B------:R-:W-:Y:S02]  /*0d20*/  SHF.L.U32 R0, R9, R12.reuse, RZ ;  /* 0x0000000c09007219 */ /* 0x080fe400000006ff */
[----:B------:R-:W-:Y:S01]  /*0d30*/  SHF.R.U32.HI R5, RZ, R12, R5 ;  /* 0x0000000cff057219 */ /* 0x000fe20000011605 */
[----:B------:R-:W-:Y:S01]  /*0d40*/  IMAD.MOV.U32 R4, RZ, RZ, R14 ;  /* 0x000000ffff047224 */ /* 0x000fe200078e000e */
[----:B------:R-:W-:Y:S01]  /*0d50*/  LOP3.LUT R10, RZ, R0, RZ, 0x33, !PT ;  /* 0x00000000ff0a7212 */ /* 0x000fe200078e33ff */
[----:B------:R-:W3:Y:S01]  /*0d60*/  LDC R25, c[0x0][0x610] ;  /* 0x00018400ff197b82 */ /* 0x000ee20000000800 */
[----:B------:R-:W-:Y:S05]  /*0d70*/  @!P0 BRA `(.L_x_10) ;  /* 0x0000000000288947 */ /* 0x000fea0003800000 */
[----:B------:R-:W4:Y:S02]  /*0d80*/  LDC R9, c[0x0][0x64c] ;  /* 0x00019300ff097b82 */ /* 0x000f240000000800 */
[----:B----4-:R-:W-:-:S05]  /*0d90*/  IADD3 R9, P0, R14, R9, RZ ;  /* 0x000000090e097210 */ /* 0x010fca0007f1e0ff */
[----:B------:R-:W-:-:S04]  /*0da0*/  IMAD.X R11, RZ, RZ, R5, P0 ;  /* 0x000000ffff0b7224 */ /* 0x000fc800000e0605 */
[----:B------:R-:W-:-:S04]  /*0db0*/  IMAD.WIDE.U32 R4, R11, R20, RZ ;  /* 0x000000140b047225 */ /* 0x000fc800078e00ff */
[----:B------:R-:W-:-:S04]  /*0dc0*/  IMAD.WIDE.U32 R6, P0, R9, R21, R4 ;  /* 0x0000001509067225 */ /* 0x000fc80007800004 */
[----:B------:R-:W-:Y:S01]  /*0dd0*/  IMAD.WIDE.U32 R4, R9, R20, RZ ;  /* 0x0000001409047225 */ /* 0x000fe200078e00ff */
[----:B------:R-:W-:-:S03]  /*0de0*/  IADD3.X R9, RZ, RZ, RZ, P0, !PT ;  /* 0x000000ffff097210 */ /* 0x000fc600007fe4ff */
[----:B------:R-:W-:Y:S01]  /*0df0*/  IMAD.MOV.U32 R8, RZ, RZ, R7 ;  /* 0x000000ffff087224 */ /* 0x000fe200078e0007 */
[----:B------:R-:W-:-:S05]  /*0e00*/  IADD3 RZ, P0, R5, R6, RZ ;  /* 0x0000000605ff7210 */ /* 0x000fca0007f1e0ff */
[----:B------:R-:W-:-:S08]  /*0e10*/  IMAD.WIDE.U32.X R4, R11, R21, R8, P0 ;  /* 0x000000150b047225 */ /* 0x000fd000000e0408 */
.L_x_10:
[----:B-1----:R-:W-:Y:S01]  /*0e20*/  SHF.R.U64 R4, R4, R17, R5 ;  /* 0x0000001104047219 */ /* 0x002fe20000001205 */
[----:B0-----:R-:W-:Y:S01]  /*0e30*/  VIADD R6, R15, 0xffffffff ;  /* 0xffffffff0f067836 */ /* 0x001fe20000000000 */
[----:B------:R-:W-:Y:S01]  /*0e40*/  SHF.L.U32 R0, R23, R12, RZ ;  /* 0x0000000c17007219 */ /* 0x000fe200000006ff */
[----:B------:R-:W-:Y:S01]  /*0e50*/  IMAD.MOV.U32 R17, RZ, RZ, R26 ;  /* 0x000000ffff117224 */ /* 0x000fe200078e001a */
[----:B------:R-:W-:Y:S01]  /*0e60*/  LOP3.LUT R5, R27, R10, RZ, 0xc0, !PT ;  /* 0x0000000a1b057212 */ /* 0x000fe200078ec0ff */
[----:B------:R-:W-:Y:S01]  /*0e70*/  IMAD.MOV R7, RZ, RZ, -R4 ;  /* 0x000000ffff077224 */ /* 0x000fe200078e0a04 */
[----:B------:R-:W-:Y:S02]  /*0e80*/  SEL R3, R3, R28, !P1 ;  /* 0x0000001c03037207 */ /* 0x000fe40004800000 */
[----:B------:R-:W-:Y:S01]  /*0e90*/  LOP3.LUT R6, R13, R6, RZ, 0xc0, !PT ;  /* 0x000000060d067212 */ /* 0x000fe200078ec0ff */
[----:B------:R-:W-:Y:S02]  /*0ea0*/  IMAD R4, R0, R4, R5 ;  /* 0x0000000400047224 */ /* 0x000fe400078e0205 */
[----:B--2---:R-:W-:-:S02]  /*0eb0*/  IMAD R0, R7, R24, R14 ;  /* 0x0000001807007224 */ /* 0x004fc400078e020e */
[----:B---3--:R-:W-:Y:S02]  /*0ec0*/  IMAD R3, R4, R25, R3 ;  /* 0x0000001904037224 */ /* 0x008fe400078e0203 */
[----:B------:R-:W-:Y:S02]  /*0ed0*/  IMAD.MOV.U32 R5, RZ, RZ, 0x1 ;  /* 0x00000001ff057424 */ /* 0x000fe400078e00ff */
[----:B------:R-:W-:-:S03]  /*0ee0*/  IMAD R4, R0, R15, R6 ;  /* 0x0000000f00047224 */ /* 0x000fc600078e0206 */
[----:B------:R-:W-:Y:S02]  /*0ef0*/  PRMT R0, R5, 0x7610, R0 ;  /* 0x0000761005007816 */ /* 0x000fe40000000000 */
[----:B------:R-:W-:Y:S02]  /*0f00*/  SEL R5, R4, R3, !P1 ;  /* 0x0000000304057207 */ /* 0x000fe40004800000 */
[----:B------:R-:W-:-:S03]  /*0f10*/  SEL R3, R3, R4, !P1 ;  /* 0x0000000403037207 */ /* 0x000fc60004800000 */
[----:B------:R0:W-:Y:S04]  /*0f20*/  STL [R1], R5 ;  /* 0x0000000501007387 */ /* 0x0001e80000100800 */
[----:B------:R0:W-:Y:S02]  /*0f30*/  STL [R1+0x4], R3 ;  /* 0x0000040301007387 */ /* 0x0001e40000100800 */
.L_x_8:
[----:B------:R-:W-:-:S08]  /*0f40*/  NOP ;  /* 0x0000000000007918 */ /* 0x000fd00000000000 */
[----:B------:R-:W1:Y:S02]  /*0f50*/  USETMAXREG.TRY_ALLOC.CTAPOOL UP0, 0xe8 ;  /* 0x000000e8000079c8 */ /* 0x000e640008000600 */
[----:B-1----:R-:W-:-:S13]  /*0f60*/  PLOP3.LUT P0, PT, PT, PT, UP0, 0x80, 0x0 ;  /* 0x000000000000781c */ /* 0x002fda0003f0f008 */
[----:B------:R-:W-:Y:S05]  /*0f70*/  @!P0 BRA `(.L_x_8) ;  /* 0xfffffffc00f08947 */ /* 0x000fea000383ffff */
[----:B------:R-:W-:Y:S01]  /*0f80*/  ULDC.64 UR4, c[0x0][0x598] ;  /* 0x0001660000047ab9 */ /* 0x000fe20000000a00 */
[----:B------:R-:W-:Y:S01]  /*0f90*/  ULDC.64 UR40, c[0x0][0x208] ;  /* 0x0000820000287ab9 */ /* 0x000fe20000000a00 */
[----:B------:R-:W-:-:S04]  /*0fa0*/  ISETP.NE.U32.AND P0, PT, RZ, UR4, PT ;  /* 0x00000004ff007c0c */ /* 0x000fc8000bf05070 */
[----:B------:R-:W-:-:S13]  /*0fb0*/  ISETP.NE.AND.EX P0, PT, RZ, UR5, PT, P0 ;  /* 0x00000005ff007c0c */ /* 0x000fda000bf05300 */
[----:B------:R-:W-:Y:S05]  /*0fc0*/  @!P0 BRA `(.L_x_11) ;  /* 0x00000000001c8947 */ /* 0x000fea0003800000 */
[----:B0-----:R-:W0:Y:S02]  /*0fd0*/  LDC.64 R4, c[0x0][0x598] ;  /* 0x00016600ff047b82 */ /* 0x001e240000000a00 */
[----:B0-----:R-:W2:Y:S02]  /*0fe0*/  LDG.E.64 R4, desc[UR40][R4.64] ;  /* 0x0000002804047981 */ /* 0x001ea4000c1e1b00 */
[----:B--2---:R-:W-:-:S04]  /*0ff0*/  ISETP.NE.U32.AND P0, PT, R4, RZ, PT ;  /* 0x000000ff0400720c */ /* 0x004fc80003f05070 */
[----:B------:R-:W-:-:S13]  /*1000*/  ISETP.NE.AND.EX P0, PT, R5, RZ, PT, P0 ;  /* 0x000000ff0500720c */ /* 0x000fda0003f05300 */
[----:B------:R-:W-:Y:S05]  /*1010*/  @!P0 BRA `(.L_x_11) ;  /* 0x0000000000088947 */ /* 0x000fea0003800000 */
[----:B------:R0:W5:Y:S01]  /*1020*/  LD.E R192, desc[UR40][R4.64] ;  /* 0x0000002804c07980 */ /* 0x000162000c101900 */
[----:B------:R-:W-:Y:S05]  /*1030*/  BRA `(.L_x_12) ;  /* 0x0000000000247947 */ /* 0x000fea0003800000 */
.L_x_11:
[----:B------:R-:W-:Y:S02]  /*1040*/  ULDC.64 UR4, c[0x0][0x588] ;  /* 0x0001620000047ab9 */ /* 0x000fe40000000a00 */
[----:B------:R-:W-:-:S04]  /*1050*/  ISETP.NE.U32.AND P0, PT, RZ, UR4, PT ;  /* 0x00000004ff007c0c */ /* 0x000fc8000bf05070 */
[----:B------:R-:W-:-:S13]  /*1060*/  ISETP.NE.AND.EX P0, PT, RZ, UR5, PT, P0 ;  /* 0x00000005ff007c0c */ /* 0x000fda000bf05300 */
[----:B------:R-:W-:Y:S05]  /*1070*/  @!P0 BRA `(.L_x_13) ;  /* 0x00000000000c8947 */ /* 0x000fea0003800000 */
[----:B------:R-:W1:Y:S02]  /*1080*/  LDC.64 R192, c[0x0][0x588] ;  /* 0x00016200ffc07b82 */ /* 0x000e640000000a00 */
[----:B-1----:R1:W5:Y:S01]  /*1090*/  LDG.E R192, desc[UR40][R192.64] ;  /* 0x00000028c0c07981 */ /* 0x002362000c1e1900 */
[----:B------:R-:W-:Y:S05]  /*10a0*/  BRA `(.L_x_12) ;  /* 0x0000000000087947 */ /* 0x000fea0003800000 */
.L_x_13:
[----:B------:R-:W-:Y:S02]  /*10b0*/  ULDC UR4, c[0x0][0x580] ;  /* 0x0001600000047ab9 */ /* 0x000fe40000000800 */
[----:B------:R-:W-:-:S07]  /*10c0*/  IMAD.U32 R192, RZ, RZ, UR4 ;  /* 0x00000004ffc07e24 */ /* 0x000fce000f8e00ff */
.L_x_12:
[----:B------:R-:W-:Y:S02]  /*10d0*/  ULDC.64 UR4, c[0x0][0x5a0] ;  /* 0x0001680000047ab9 */ /* 0x000fe40000000a00 */
        /* <DEDUP_REMOVED lines=10> */
.L_x_14:
[----:B------:R-:W-:Y:S02]  /*1180*/  ULDC.64 UR4, c[0x0][0x590] ;  /* 0x0001640000047ab9 */ /* 0x000fe40000000a00 */
[----:B------:R-:W-:-:S04]  /*1190*/  ISETP.NE.U32.AND P0, PT, RZ, UR4, PT ;  /* 0x00000004ff007c0c */ /* 0x000fc8000bf05070 */
[----:B------:R-:W-:-:S13]  /*11a0*/  ISETP.NE.AND.EX P0, PT, RZ, UR5, PT, P0 ;  /* 0x00000005ff007c0c */ /* 0x000fda000bf05300 */
[----:B------:R-:W-:Y:S05]  /*11b0*/  @!P0 BRA `(.L_x_16) ;  /* 0x00000000000c8947 */ /* 0x000fea0003800000 */
[----:B0-----:R-:W0:Y:S02]  /*11c0*/  LDC.64 R4, c[0x0][0x590] ;  /* 0x00016400ff047b82 */ /* 0x001e240000000a00 */
[----:B0-----:R2:W5:Y:S01]  /*11d0*/  LDG.E R23, desc[UR40][R4.64] ;  /* 0x0000002804177981 */ /* 0x001562000c1e1900 */
[----:B------:R-:W-:Y:S05]  /*11e0*/  BRA `(.L_x_15) ;  /* 0x0000000000087947 */ /* 0x000fea0003800000 */
.L_x_16:
[----:B------:R-:W-:Y:S02]  /*11f0*/  ULDC UR4, c[0x0][0x584] ;  /* 0x0001610000047ab9 */ /* 0x000fe40000000800 */
[----:B------:R-:W-:-:S07]  /*1200*/  MOV R23, UR4 ;  /* 0x0000000400177c02 */ /* 0x000fce0008000f00 */
.L_x_15:
[----:B------:R-:W-:-:S13]  /*1210*/  LOP3.LUT P0, RZ, R0, 0xff, RZ, 0xc0, !PT ;  /* 0x000000ff00ff7812 */ /* 0x000fda000780c0ff */
[----:B------:R-:W-:Y:S05]  /*1220*/  @!P0 EXIT ;  /* 0x000000000000894d */ /* 0x000fea0003800000 */
[----:B------:R-:W-:Y:S01]  /*1230*/  ULDC UR4, c[0x0][0x28c] ;  /* 0x0000a30000047ab9 */ /* 0x000fe20000000800 */
[----:B------:R-:W-:Y:S01]  /*1240*/  LOP3.LUT R222, R18, 0x1, RZ, 0xfc, !PT ;  /* 0x0000000112de7812 */ /* 0x000fe200078efcff */
[----:B------:R-:W-:Y:S01]  /*1250*/  UIADD3 UR4, UR4, 0x1f, URZ ;  /* 0x0000001f04047890 */ /* 0x000fe2000fffe03f */
[----:B------:R-:W-:Y:S01]  /*1260*/  UMOV UR36, URZ ;  /* 0x0000003f00247c82 */ /* 0x000fe20008000000 */
[----:B------:R-:W-:Y:S02]  /*1270*/  UMOV UR37, URZ ;  /* 0x0000003f00257c82 */ /* 0x000fe40008000000 */
[----:B------:R-:W-:-:S04]  /*1280*/  USHF.R.S32.HI UR5, URZ, 0x1f, UR4 ;  /* 0x0000001f3f057899 */ /* 0x000fc80008011404 */
[----:B------:R-:W-:-:S04]  /*1290*/  ULEA.HI UR5, UR5, UR4, URZ, 0x5 ;  /* 0x0000000405057291 */ /* 0x000fc8000f8f283f */
[----:B------:R-:W-:-:S12]  /*12a0*/  USHF.R.S32.HI UR38, URZ, 0x5, UR5 ;  /* 0x000000053f267899 */ /* 0x000fd80008011405 */
.L_x_366:
[----:B---3--:R-:W3:Y:S01]  /*12b0*/  S2R R0, SR_TID.X ;  /* 0x0000000000007919 */ /* 0x008ee20000002100 */
[----:B----4-:R-:W4:Y:S01]  /*12c0*/  S2UR UR6, SR_CgaCtaId ;  /* 0x00000000000679c3 */ /* 0x010f220000008800 */
[----:B------:R-:W-:Y:S02]  /*12d0*/  UMOV UR39, 0x400 ;  /* 0x0000040000277882 */ /* 0x000fe40000000000 */
[----:B----4-:R-:W-:Y:S01]  /*12e0*/  ULEA UR39, UR6, UR39, 0x18 ;  /* 0x0000002706277291 */ /* 0x010fe2000f8ec03f */
[----:B---3--:R-:W-:-:S04]  /*12f0*/  LOP3.LUT R0, R0, 0x80, RZ, 0xc0, !PT ;  /* 0x0000008000007812 */ /* 0x008fc800078ec0ff */
[----:B------:R-:W-:-:S06]  /*1300*/  SHF.R.U32.HI R0, RZ, 0x7, R0 ;  /* 0x00000007ff007819 */ /* 0x000fcc0000011600 */
[----:B------:R-:W3:Y:S02]  /*1310*/  SHFL.IDX PT, R0, R0, RZ, 0x1f ;  /* 0x00001fff00007589 */ /* 0x000ee400000e0000 */
[----:B---3--:R-:W-:-:S13]  /*1320*/  R2UR UR4, R0 ;  /* 0x00000000000472ca */ /* 0x008fda00000e0000 */
[----:B------:R-:W-:-:S04]  /*1330*/  ULEA.HI UR5, UR4, UR4, URZ, 0x1 ;  /* 0x0000000404057291 */ /* 0x000fc8000f8f083f */
[----:B------:R-:W-:-:S04]  /*1340*/  ULOP3.LUT UR5, UR5, 0xffffe, URZ, 0xc0, !UPT ;  /* 0x000ffffe05057892 */ /* 0x000fc8000f8ec03f */
[----:B------:R-:W-:-:S03]  /*1350*/  UIADD3 UR5, UR4, -UR5, URZ ;  /* 0x8000000504057290 */ /* 0x000fc6000fffe03f */
[----:B------:R-:W-:Y:S01]  /*1360*/  ULDC UR4, c[0x0][0x28c] ;  /* 0x0000a30000047ab9 */ /* 0x000fe20000000800 */
[----:B------:R-:W-:Y:S01]  /*1370*/  ULEA UR5, UR5, UR39, 0xc ;  /* 0x0000002705057291 */ /* 0x000fe2000f8e603f */
[----:B------:R-:W-:-:S03]  /*1380*/  ISETP.LT.AND P0, PT, RZ, UR4, PT ;  /* 0x00000004ff007c0c */ /* 0x000fc6000bf01270 */
[----:B------:R-:W-:-:S04]  /*1390*/  UIADD3 UR5, UR5, 0x180, URZ ;  /* 0x0000018005057890 */ /* 0x000fc8000fffe03f */
[----:B------:R-:W-:-:S04]  /*13a0*/  USHF.R.U32.HI UR5, URZ, 0x4, UR5 ;  /* 0x000000043f057899 */ /* 0x000fc80008011605 */
[----:B------:R-:W-:Y:S02]  /*13b0*/  ULOP3.LUT UR42, UR5, 0x3fff, URZ, 0xc0, !UPT ;  /* 0x00003fff052a7892 */ /* 0x000fe4000f8ec03f */
[----:B--2--5:R-:W-:Y:S10]  /*13c0*/  @P0 BRA `(.L_x_17) ;  /* 0x0000000000400947 */ /* 0x024ff40003800000 */
[----:B------:R-:W-:Y:S01]  /*13d0*/  MOV R0, 0x0 ;  /* 0x0000000000007802 */ /* 0x000fe20000000f00 */
[----:B------:R-:W-:Y:S01]  /*13e0*/  ULDC.64 UR4, c[0x4][0x68] ;  /* 0x01001a0000047ab9 */ /* 0x000fe20000000a00 */
[----:B------:R-:W-:Y:S01]  /*13f0*/  ULDC.64 UR6, c[0x4][0x8] ;  /* 0x0100020000067ab9 */ /* 0x000fe20000000a00 */
[----:B0-2---:R-:W-:Y:S01]  /*1400*/  IMAD.U32 R4, RZ, RZ, UR4 ;  /* 0x00000004ff047e24 */ /* 0x005fe2000f8e00ff */
[----:B------:R0:W2:Y:S01]  /*1410*/  LDC.64 R14, c[0x4][R0] ;  /* 0x01000000000e7b82 */ /* 0x0000a20000000a00 */
[----:B------:R-:W-:Y:S01]  /*1420*/  IMAD.U32 R5, RZ, RZ, UR5 ;  /* 0x00000005ff057e24 */ /* 0x000fe2000f8e00ff */
[----:B------:R-:W-:Y:S01]  /*1430*/  ULDC.64 UR4, c[0x4][0x70] ;  /* 0x01001c0000047ab9 */ /* 0x000fe20000000a00 */
[----:B------:R-:W-:Y:S01]  /*1440*/  IMAD.U32 R10, RZ, RZ, UR6 ;  /* 0x00000006ff0a7e24 */ /* 0x000fe2000f8e00ff */
[----:B------:R-:W-:Y:S01]  /*1450*/  MOV R8, 0x1e1 ;  /* 0x000001e100087802 */ /* 0x000fe20000000f00 */
[----:B------:R-:W-:Y:S02]  /*1460*/  IMAD.U32 R6, RZ, RZ, UR4 ;  /* 0x00000004ff067e24 */ /* 0x000fe4000f8e00ff */
[----:B------:R-:W-:-:S02]  /*1470*/  IMAD.U32 R7, RZ, RZ, UR5 ;  /* 0x00000005ff077e24 */ /* 0x000fc4000f8e00ff */
[----:B------:R-:W-:Y:S02]  /*1480*/  IMAD.U32 R11, RZ, RZ, UR7 ;  /* 0x00000007ff0b7e24 */ /* 0x000fe4000f8e00ff */
[----:B------:R-:W-:Y:S02]  /*1490*/  IMAD.MOV.U32 R12, RZ, RZ, 0x1 ;  /* 0x00000001ff0c7424 */ /* 0x000fe400078e00ff */
[----:B0-----:R-:W-:-:S07]  /*14a0*/  IMAD.MOV.U32 R13, RZ, RZ, RZ ;  /* 0x000000ffff0d7224 */ /* 0x001fce00078e00ff */
[----:B------:R-:W-:-:S07]  /*14b0*/  LEPC R20, `(.L_x_17) ;  /* 0x000000001014794e */ /* 0x000fce0000000000 */
[----:B-12--5:R-:W-:Y:S05]  /*14c0*/  CALL.ABS.NOINC R14 ;  /* 0x000000000e007343 */ /* 0x026fea0003c00000 */
.L_x_17:
[----:B------:R-:W-:-:S13]  /*14d0*/  ISETP.NE.AND P0, PT, R222, 0x3, PT ;  /* 0x00000003de00780c */ /* 0x000fda0003f05270 */
[----:B------:R-:W-:Y:S05]  /*14e0*/  @!P0 BRA `(.L_x_18) ;  /* 0x0000000000048947 */ /* 0x000fea0003800000 */
[----:B------:R-:W-:Y:S01]  /*14f0*/  BPT.TRAP 0x1 ;  /* 0x000000040000795c */ /* 0x000fe20000300000 */
.L_x_18:
[----:B0-----:R-:W-:Y:S02]  /*1500*/  IMAD.U32 R3, RZ, RZ, UR37 ;  /* 0x00000025ff037e24 */ /* 0x001fe4000f8e00ff */
[----:B------:R-:W-:-:S03]  /*1510*/  IMAD.U32 R0, RZ, RZ, UR36 ;  /* 0x00000024ff007e24 */ /* 0x000fc6000f8e00ff */
[----:B------:R-:W-:Y:S02]  /*1520*/  LEA R3, R3, UR39, 0x3 ;  /* 0x0000002703037c11 */ /* 0x000fe4000f8e18ff */
[----:B------:R-:W-:-:S04]  /*1530*/  SHF.L.U32 R0, R0, 0x1f, RZ ;  /* 0x0000001f00007819 */ /* 0x000fc800000006ff */
[----:B------:R0:W3:Y:S01]  /*1540*/  SYNCS.PHASECHK.TRANS64.TRYWAIT P1, [R3+URZ], R0 ;  /* 0x00000000030075a7 */ /* 0x0000e2000802017f */
[----:B------:R-:W-:Y:S05]  /*1550*/  @!P0 BRA `(.L_x_19) ;  /* 0x0000000000048947 */ /* 0x000fea0003800000 */
[----:B------:R-:W-:Y:S01]  /*1560*/  BPT.TRAP 0x1 ;  /* 0x000000040000795c */ /* 0x000fe20000300000 */
.L_x_19:
[----:B---3--:R-:W-:Y:S05]  /*1570*/  @P1 BRA `(.L_x_20) ;  /* 0x0000000000081947 */ /* 0x008fea0003800000 */
[----:B------:R-:W3:Y:S02]  /*1580*/  SYNCS.PHASECHK.TRANS64.TRYWAIT P1, [R3+URZ], R0 ;  /* 0x00000000030075a7 */ /* 0x000ee4000802017f */
[----:B---3--:R-:W-:Y:S05]  /*1590*/  @!P1 BRA `(.L_x_21) ;  /* 0x000000f0009c9947 */ /* 0x008fea0003800000 */
.L_x_20:
[----:B------:R-:W-:-:S04]  /*15a0*/  UISETP.LT.AND UP0, UPT, UR38, 0x1, UPT ;  /* 0x000000012600788c */ /* 0x000fc8000bf01270 */
[----:B------:R-:W-:-:S06]  /*15b0*/  USEL UR4, UR38, 0x1, UP0 ;  /* 0x0000000126047887 */ /* 0x000fcc0008000000 */
[----:B0--3--:R-:W-:Y:S01]  /*15c0*/  IMAD.U32 R0, RZ, RZ, UR4 ;  /* 0x00000004ff007e24 */ /* 0x009fe2000f8e00ff */
[----:B------:R-:W-:Y:S05]  /*15d0*/  WARPSYNC.ALL ;  /* 0x0000000000007948 */ /* 0x000fea0003800000 */
[----:B------:R-:W-:-:S04]  /*15e0*/  IADD3 R0, -R0, UR38, RZ ;  /* 0x0000002600007c10 */ /* 0x000fc8000fffe1ff */
[----:B------:R-:W-:Y:S01]  /*15f0*/  ISETP.GE.AND P1, PT, R0, 0x1, PT ;  /* 0x000000010000780c */ /* 0x000fe20003f26270 */
[----:B------:R-:W-:Y:S01]  /*1600*/  UIADD3 UR5, UR39, 0x2a180, URZ ;  /* 0x0002a18027057890 */ /* 0x000fe2000fffe03f */
[----:B------:R-:W-:Y:S01]  /*1610*/  WARPGROUP.ARRIVE ;  /* 0x00000000000079c5 */ /* 0x000fe20000000000 */
[----:B------:R-:W-:Y:S02]  /*1620*/  ULOP3.LUT UR4, UR42, 0x10000, URZ, 0xfc, !UPT ;  /* 0x000100002a047892 */ /* 0x000fe4000f8efc3f */
[----:B------:R-:W-:Y:S02]  /*1630*/  USHF.R.U32.HI UR5, URZ, 0x4, UR5 ;  /* 0x000000043f057899 */ /* 0x000fe40008011605 */
[----:B------:R-:W-:Y:S02]  /*1640*/  UIMAD UR6, UR37, 0x600, UR4 ;  /* 0x00000600250678a4 */ /* 0x000fe4000f8e0204 */
[----:B------:R-:W-:Y:S01]  /*1650*/  ULOP3.LUT UR5, UR5, 0x3fff, URZ, 0xc0, !UPT ;  /* 0x00003fff05057892 */ /* 0x000fe2000f8ec03f */
[----:B------:R-:W-:Y:S01]  /*1660*/  UMOV UR33, 0x80000020 ;  /* 0x8000002000217882 */ /* 0x000fe20000000000 */
[----:B------:R-:W-:-:S02]  /*1670*/  UMOV UR35, 0x80000020 ;  /* 0x8000002000237882 */ /* 0x000fc40000000000 */
[----:B------:R-:W-:Y:S01]  /*1680*/  ULOP3.LUT UR5, UR5, 0x10000, URZ, 0xfc, !UPT ;  /* 0x0001000005057892 */ /* 0x000fe2000f8efc3f */
[----:B------:R-:W-:Y:S01]  /*1690*/  UMOV UR32, UR6 ;  /* 0x0000000600207c82 */ /* 0x000fe20008000000 */
[----:B------:R-:W-:Y:S02]  /*16a0*/  UMOV UR9, UR33 ;  /* 0x0000002100097c82 */ /* 0x000fe40008000000 */
[----:B------:R-:W-:Y:S01]  /*16b0*/  UIMAD UR7, UR37, 0x1c0, UR5 ;  /* 0x000001c0250778a4 */ /* 0x000fe2000f8e0205 */
[----:B------:R-:W-:Y:S01]  /*16c0*/  UMOV UR8, UR32 ;  /* 0x0000002000087c82 */ /* 0x000fe20008000000 */
[----:B------:R-:W-:Y:S02]  /*16d0*/  UMOV UR11, 0x80000020 ;  /* 0x80000020000b7882 */ /* 0x000fe40000000000 */
[----:B------:R-:W-:Y:S02]  /*16e0*/  UIADD3 UR10, UR7, 0x40, URZ ;  /* 0x00000040070a7890 */ /* 0x000fe4000fffe03f */
[----:B------:R-:W-:-:S02]  /*16f0*/  UIADD3 UR14, UR7, 0x80, URZ ;  /* 0x00000080070e7890 */ /* 0x000fc4000fffe03f */
[----:B------:R-:W-:Y:S01]  /*1700*/  UMOV UR34, UR7 ;  /* 0x0000000700227c82 */ /* 0x000fe20008000000 */
[----:B------:R-:W-:Y:S01]  /*1710*/  UMOV UR12, UR32 ;  /* 0x00000020000c7c82 */ /* 0x000fe20008000000 */
[----:B------:R-:W-:Y:S01]  /*1720*/  HGMMA.64x16x16.F32.BF16 R184, gdesc[UR32], RZ, !UPT, gsb0 ;  /* 0x0020000020b879f0 */ /* 0x000fe2000c0018ff */
[----:B------:R-:W-:Y:S01]  /*1730*/  UMOV UR13, UR33 ;  /* 0x00000021000d7c82 */ /* 0x000fe20008000000 */
[----:B------:R-:W-:Y:S01]  /*1740*/  UMOV UR15, 0x80000020 ;  /* 0x80000020000f7882 */ /* 0x000fe20000000000 */
[----:B------:R-:W-:Y:S01]  /*1750*/  UIADD3 UR18, UR7, 0xc0, URZ ;  /* 0x000000c007127890 */ /* 0x000fe2000fffe03f */
[----:B------:R-:W-:Y:S01]  /*1760*/  UMOV UR16, UR32 ;  /* 0x0000002000107c82 */ /* 0x000fe20008000000 */
        /* <DEDUP_REMOVED lines=14> */
[----:B------:R-:W-:-:S02]  /*1850*/  WARPGROUP.DEPBAR.LE gsb0, 0x0 ;  /* 0x00008000000079c5 */ /* 0x000fc40000010000 */
[----:B------:R-:W-:-:S06]  /*1860*/  WARPGROUP.ARRIVE ;  /* 0x00000000000079c5 */ /* 0x000fcc0000000000 */
[----:B------:R-:W-:Y:S01]  /*1870*/  HGMMA.64x16x16.F32.BF16 R160, gdesc[UR8], RZ, !UPT, gsb0 ;  /* 0x0020000008a079f0 */ /* 0x000fe2000c0018ff */
[----:B------:R-:W-:Y:S02]  /*1880*/  UIADD3 UR8, UR6, 0x200, URZ ;  /* 0x0000020006087890 */ /* 0x000fe4000fffe03f */
[----:B------:R-:W-:Y:S02]  /*1890*/  WARPGROUP.DEPBAR.LE gsb0, 0x0 ;  /* 0x00008000000079c5 */ /* 0x000fe40000010000 */
[----:B------:R-:W-:-:S06]  /*18a0*/  WARPGROUP.ARRIVE ;  /* 0x00000000000079c5 */ /* 0x000fcc0000000000 */
[----:B------:R-:W-:Y:S03]  /*18b0*/  HGMMA.64x16x16.F32.BF16 R136, gdesc[UR12], RZ, !UPT, gsb0 ;  /* 0x002000000c8879f0 */ /* 0x000fe6000c0018ff */
        /* <DEDUP_REMOVED lines=11> */
[----:B------:R-:W-:Y:S01]  /*1970*/  HGMMA.64x16x16.F32.BF16 R40, gdesc[UR28], RZ, !UPT, gsb0 ;  /* 0x002000001c2879f0 */ /* 0x000fe2000c0018ff */
[----:B------:R-:W-:Y:S01]  /*1980*/  UMOV UR28, UR8 ;  /* 0x00000008001c7c82 */ /* 0x000fe20008000000 */
[----:B------:R-:W-:Y:S01]  /*1990*/  UMOV UR29, 0x80000020 ;  /* 0x80000020001d7882 */ /* 0x000fe20000000000 */
[----:B------:R-:W-:Y:S01]  /*19a0*/  UMOV UR24, UR28 ;  /* 0x0000001c00187c82 */ /* 0x000fe20008000000 */
        /* <DEDUP_REMOVED lines=11> */
[----:B------:R-:W-:-:S02]  /*1a60*/  WARPGROUP.DEPBAR.LE gsb0, 0x0 ;  /* 0x00008000000079c5 */ /* 0x000fc40000010000 */
[----:B------:R-:W-:-:S06]  /*1a70*/  WARPGROUP.ARRIVE ;  /* 0x00000000000079c5 */ /* 0x000fcc0000000000 */
[----:B------:R-:W-:Y:S03]  /*1a80*/  HGMMA.64x16x16.F32.BF16 R32, gdesc[UR28], RZ, !UPT, gsb0 ;  /* 0x002000001c2079f0 */ /* 0x000fe6000c0018ff */
[----:B------:R-:W-:Y:S02]  /*1a90*/  WARPGROUP.DEPBAR.LE gsb0, 0x0 ;  /* 0x00008000000079c5 */ /* 0x000fe40000010000 */
[----:B------:R-:W-:-:S06]  /*1aa0*/  WARPGROUP.ARRIVE ;  /* 0x00000000000079c5 */ /* 0x000fcc0000000000 */
[----:B------:R-:W-:Y:S01]  /*1ab0*/  HGMMA.64x16x16.F32.BF16 R56, gdesc[UR24], RZ, !UPT, gsb0 ;  /* 0x00200000183879f0 */ /* 0x000fe2000c0018ff */
[----:B------:R-:W-:Y:S01]  /*1ac0*/  UIADD3 UR24, UR6, 0x2, URZ ;  /* 0x0000000206187890 */ /* 0x000fe2000fffe03f */
[----:B------:R-:W-:Y:S01]  /*1ad0*/  UMOV UR25, 0x80000020 ;  /* 0x8000002000197882 */ /* 0x000fe20000000000 */
[----:B------:R-:W-:Y:S02]  /*1ae0*/  WARPGROUP.DEPBAR.LE gsb0, 0x0 ;  /* 0x00008000000079c5 */ /* 0x000fe40000010000 */
[----:B------:R-:W-:-:S06]  /*1af0*/  WARPGROUP.ARRIVE ;  /* 0x00000000000079c5 */ /* 0x000fcc0000000000 */
[----:B------:R-:W-:Y:S03]  /*1b00*/  HGMMA.64x16x16.F32.BF16 R80, gdesc[UR20], RZ, !UPT, gsb0 ;  /* 0x00200000145079f0 */ /* 0x000fe6000c0018ff */
[----:B------:R-:W-:Y:S02]  /*1b10*/  WARPGROUP.DEPBAR.LE gsb0, 0x0 ;  /* 0x00008000000079c5 */ /* 0x000fe40000010000 */
        /* <DEDUP_REMOVED lines=26> */
[----:B------:R-:W-:Y:S01]  /*1cc0*/  HGMMA.64x16x16.F32.BF16 R168, gdesc[UR32], RZ, !UPT, gsb0 ;  /* 0x0020000020a879f0 */ /* 0x000fe2000c0018ff */
[----:B------:R-:W-:Y:S01]  /*1cd0*/  UMOV UR34, UR26 ;  /* 0x0000001a00227c82 */ /* 0x000fe20008000000 */
[----:B------:R-:W-:Y:S01]  /*1ce0*/  UMOV UR35, UR27 ;  /* 0x0000001b00237c82 */ /* 0x000fe20008000000 */
[----:B------:R-:W-:Y:S01]  /*1cf0*/  UIADD3 UR26, UR7, 0x2, URZ ;  /* 0x00000002071a7890 */ /* 0x000fe2000fffe03f */
[----:B------:R-:W-:Y:S01]  /*1d00*/  UMOV UR27, 0x80000020 ;  /* 0x80000020001b7882 */ /* 0x000fe20000000000 */
[----:B------:R-:W-:Y:S02]  /*1d10*/  WARPGROUP.DEPBAR.LE gsb0, 0x0 ;  /* 0x00008000000079c5 */ /* 0x000fe40000010000 */
[----:B------:R-:W-:-:S06]  /*1d20*/  WARPGROUP.ARRIVE ;  /* 0x00000000000079c5 */ /* 0x000fcc0000000000 */
[----:B------:R-:W-:Y:S01]  /*1d30*/  HGMMA.64x16x16.F32.BF16 R144, gdesc[UR8], RZ, !UPT, gsb0 ;  /* 0x00200000089079f0 */ /* 0x000fe2000c0018ff */
[----:B------:R-:W-:Y:S01]  /*1d40*/  UIADD3 UR10, UR7, 0x82, URZ ;  /* 0x00000082070a7890 */ /* 0x000fe2000fffe03f */
[----:B------:R-:W-:Y:S01]  /*1d50*/  UMOV UR8, UR24 ;  /* 0x0000001800087c82 */ /* 0x000fe20008000000 */
[----:B------:R-:W-:Y:S01]  /*1d60*/  UMOV UR9, UR25 ;  /* 0x0000001900097c82 */ /* 0x000fe20008000000 */
        /* <DEDUP_REMOVED lines=36> */
[----:B------:R-:W-:Y:S02]  /*1fb0*/  UIADD3 UR7, UR6, 0x202, URZ ;  /* 0x0000020206077890 */ /* 0x000fe4000fffe03f */
[----:B------:R-:W-:Y:S01]  /*1fc0*/  UIADD3 UR6, UR6, 0x402, URZ ;  /* 0x0000040206067890 */ /* 0x000fe2000fffe03f */
[----:B------:R-:W-:Y:S02]  /*1fd0*/  WARPGROUP.DEPBAR.LE gsb0, 0x0 ;  /* 0x00008000000079c5 */ /* 0x000fe40000010000 */
[----:B------:R-:W-:-:S06]  /*1fe0*/  WARPGROUP.ARRIVE ;  /* 0x00000000000079c5 */ /* 0x000fcc0000000000 */
[----:B------:R-:W-:Y:S03]  /*1ff0*/  HGMMA.64x16x16.F32.BF16 R184, gdesc[UR24], R184, gsb0 ;  /* 0x0020000018b879f0 */ /* 0x000fe600080018b8 */
        /* <DEDUP_REMOVED lines=17> */
[----:B------:R-:W-:Y:S01]  /*2110*/  HGMMA.64x16x16.F32.BF16 R40, gdesc[UR32], R40, gsb0 ;  /* 0x00200000202879f0 */ /* 0x000fe20008001828 */
        /* <DEDUP_REMOVED lines=49> */
[----:B------:R-:W-:Y:S01]  /*2430*/  HGMMA.64x16x16.F32.BF16 R168, gdesc[UR24], R168, gsb0 ;  /* 0x0020000018a879f0 */ /* 0x000fe200080018a8 */
[----:B------:R-:W-:Y:S01]  /*2440*/  UMOV UR26, UR34 ;  /* 0x00000022001a7c82 */ /* 0x000fe20008000000 */
[----:B------:R-:W-:Y:S01]  /*2450*/  UMOV UR27, UR35 ;  /* 0x00000023001b7c82 */ /* 0x000fe20008000000 */
        /* <DEDUP_REMOVED lines=19> */
[----:B------:R-:W-:Y:S05]  /*2590*/  @!P1 BRA `(.L_x_22) ;  /* 0x0000001000749947 */ /* 0x000fea0003800000 */
[----:B------:R-:W-:Y:S01]  /*25a0*/  UIADD3 UR6, UR37, 0x1, URZ ;  /* 0x0000000125067890 */ /* 0x000fe2000fffe03f */
[----:B------:R-:W-:Y:S01]  /*25b0*/  IMAD.MOV.U32 R3, RZ, RZ, R0 ;  /* 0x000000ffff037224 */ /* 0x000fe200078e0000 */
[----:B--2---:R-:W-:Y:S02]  /*25c0*/  MOV R4, UR37 ;  /* 0x0000002500047c02 */ /* 0x004fe40008000f00 */
[----:B------:R-:W-:-:S04]  /*25d0*/  UISETP.NE.AND UP0, UPT, UR6, 0x7, UPT ;  /* 0x000000070600788c */ /* 0x000fc8000bf05270 */
[----:B------:R-:W-:Y:S02]  /*25e0*/  USEL UR7, URZ, 0x1, UP0 ;  /* 0x000000013f077887 */ /* 0x000fe40008000000 */
[----:B------:R-:W-:Y:S02]  /*25f0*/  USEL UR6, UR6, URZ, UP0 ;  /* 0x0000003f06067287 */ /* 0x000fe40008000000 */
[----:B------:R-:W-:-:S06]  /*2600*/  ULOP3.LUT UR7, UR36, UR7, URZ, 0x3c, !UPT ;  /* 0x0000000724077292 */ /* 0x000fcc000f8e3c3f */
[----:B------:R-:W-:-:S07]  /*2610*/  IMAD.U32 R7, RZ, RZ, UR7 ;  /* 0x00000007ff077e24 */ /* 0x000fce000f8e00ff */
.L_x_29:
[----:B------:R-:W-:Y:S05]  /*2620*/  @!P0 BRA `(.L_x_23) ;  /* 0x0000000000048947 */ /* 0x000fea0003800000 */
[----:B------:R-:W-:Y:S01]  /*2630*/  BPT.TRAP 0x1 ;  /* 0x000000040000795c */ /* 0x000fe20000300000 */
.L_x_23:
[----:B------:R-:W-:Y:S01]  /*2640*/  ULEA UR7, UR6, UR39, 0x3 ;  /* 0x0000002706077291 */ /* 0x000fe2000f8e183f */
[----:B------:R-:W-:-:S08]  /*2650*/  SHF.L.U32 R5, R7, 0x1f, RZ ;  /* 0x0000001f07057819 */ /* 0x000fd000000006ff */
[----:B------:R0:W2:Y:S01]  /*2660*/  SYNCS.PHASECHK.TRANS64.TRYWAIT P1, [UR7], R5 ;  /* 0x00000005ff0075a7 */ /* 0x0000a20008020147 */
[----:B------:R-:W-:Y:S05]  /*2670*/  @!P0 BRA `(.L_x_24) ;  /* 0x0000000000048947 */ /* 0x000fea0003800000 */
[----:B------:R-:W-:Y:S01]  /*2680*/  BPT.TRAP 0x1 ;  /* 0x000000040000795c */ /* 0x000fe20000300000 */
.L_x_24:
[----:B--2---:R-:W-:Y:S05]  /*2690*/  @P1 BRA `(.L_x_25) ;  /* 0x0000000000081947 */ /* 0x004fea0003800000 */
[----:B------:R-:W2:Y:S02]  /*26a0*/  SYNCS.PHASECHK.TRANS64.TRYWAIT P1, [UR7], R5 ;  /* 0x00000005ff0075a7 */ /* 0x000ea40008020147 */
[----:B--2---:R-:W-:Y:S05]  /*26b0*/  @!P1 BRA `(.L_x_26) ;  /* 0x000000e000689947 */ /* 0x004fea0003800000 */
.L_x_25:
[----:B------:R-:W-:Y:S01]  /*26c0*/  UIMAD UR7, UR6, 0x600, UR4 ;  /* 0x00000600060778a4 */ /* 0x000fe2000f8e0204 */
[----:B------:R-:W-:Y:S01]  /*26d0*/  WARPGROUP.ARRIVE ;  /* 0x00000000000079c5 */ /* 0x000fe20000000000 */
[----:B------:R-:W-:Y:S01]  /*26e0*/  UIMAD UR42, UR6, 0x1c0, UR5 ;  /* 0x000001c0062a78a4 */ /* 0x000fe2000f8e0205 */
[----:B------:R-:W-:Y:S01]  /*26f0*/  UMOV UR29, 0x80000020 ;  /* 0x80000020001d7882 */ /* 0x000fe20000000000 */
[----:B------:R-:W-:Y:S02]  /*2700*/  UMOV UR31, 0x80000020 ;  /* 0x80000020001f7882 */ /* 0x000fe40000000000 */
[----:B------:R-:W-:Y:S01]  /*2710*/  UIADD3 UR26, UR42, 0x40, URZ ;  /* 0x000000402a1a7890 */ /* 0x000fe2000fffe03f */
[----:B------:R-:W-:Y:S02]  /*2720*/  UMOV UR28, UR7 ;  /* 0x00000007001c7c82 */ /* 0x000fe40008000000 */
[----:B------:R-:W-:Y:S01]  /*2730*/  UMOV UR30, UR42 ;  /* 0x0000002a001e7c82 */ /* 0x000fe20008000000 */
[----:B------:R-:W-:Y:S01]  /*2740*/  UMOV UR24, UR28 ;  /* 0x0000001c00187c82 */ /* 0x000fe20008000000 */
[----:B------:R-:W-:Y:S01]  /*2750*/  HGMMA.64x16x16.F32.BF16 R184, gdesc[UR28], R184, gsb0 ;  /* 0x002000001cb879f0 */ /* 0x000fe200080018b8 */
        /* <DEDUP_REMOVED lines=34> */
[----:B------:R-:W-:Y:S02]  /*2980*/  UIADD3 UR12, UR7, 0x200, URZ ;  /* 0x00000200070c7890 */ /* 0x000fe4000fffe03f */
        /* <DEDUP_REMOVED lines=59> */
[----:B------:R-:W-:Y:S01]  /*2d40*/  UIADD3 UR34, UR42, 0x182, URZ ;  /* 0x000001822a227890 */ /* 0x000fe2000fffe03f */
[----:B------:R-:W-:Y:S01]  /*2d50*/  UMOV UR35, 0x80000020 ;  /* 0x8000002000237882 */ /* 0x000fe20000000000 */
[----:B------:R-:W-:Y:S02]  /*2d60*/  WARPGROUP.DEPBAR.LE gsb0, 0x0 ;  /* 0x00008000000079c5 */ /* 0x000fe40000010000 */
[----:B------:R-:W-:-:S06]  /*2d70*/  WARPGROUP.ARRIVE ;  /* 0x00000000000079c5 */ /* 0x000fcc0000000000 */
[----:B------:R-:W-:Y:S01]  /*2d80*/  HGMMA.64x16x16.F32.BF16 R144, gdesc[UR24], R144, gsb0 ;  /* 0x00200000189079f0 */ /* 0x000fe20008001890 */
        /* <DEDUP_REMOVED lines=10> */
[----:B------:R-:W-:Y:S02]  /*2e30*/  UIADD3 UR16, UR7, 0x2, URZ ;  /* 0x0000000207107890 */ /* 0x000fe4000fffe03f */
        /* <DEDUP_REMOVED lines=16> */
[----:B------:R-:W-:Y:S01]  /*2f40*/  UMOV UR28, UR16 ;  /* 0x00000010001c7c82 */ /* 0x000fe20008000000 */
[----:B------:R-:W-:Y:S01]  /*2f50*/  UMOV UR29, 0x80000020 ;  /* 0x80000020001d7882 */ /* 0x000fe20000000000 */
        /* <DEDUP_REMOVED lines=30> */
[----:B------:R-:W-:Y:S01]  /*3140*/  UIADD3 UR7, UR7, 0x402, URZ ;  /* 0x0000040207077890 */ /* 0x000fe2000fffe03f */
        /* <DEDUP_REMOVED lines=78> */
[----:B------:R-:W-:Y:S01]  /*3630*/  BPT.TRAP 0x1 ;  /* 0x000000040000795c */ /* 0x000fe20000300000 */
.L_x_27:
[----:B------:R-:W-:-:S13]  /*3640*/  ISETP.NE.AND P1, PT, R2, RZ, PT ;  /* 0x000000ff0200720c */ /* 0x000fda0003f25270 */
[----:B0-2---:R-:W-:-:S05]  /*3650*/  @P1 LEA R5, R4, UR39, 0x3 ;  /* 0x0000002704051c11 */ /* 0x005fca000f8e18ff */
[----:B------:R-:W-:-:S05]  /*3660*/  @P1 VIADD R5, R5, 0x38 ;  /* 0x0000003805051836 */ /* 0x000fca0000000000 */
[----:B------:R-:W-:-:S04]  /*3670*/  @P1 PRMT R5, R16, 0x654, R5 ;  /* 0x0000065410051816 */ /* 0x000fc80000000005 */
[----:B------:R0:W-:Y:S01]  /*3680*/  @P1 SYNCS.ARRIVE.TRANS64.RED.A1T0 RZ, [R5+URZ], RZ ;  /* 0x000000ff05ff19a7 */ /* 0x0001e2000810043f */
[----:B------:R-:W-:-:S13]  /*3690*/  ISETP.GT.U32.AND P1, PT, R18, 0x1, PT ;  /* 0x000000011200780c */ /* 0x000fda0003f24070 */
[----:B0-----:R-:W-:Y:S05]  /*36a0*/  @P1 BRA `(.L_x_28) ;  /* 0x0000000000041947 */ /* 0x001fea0003800000 */
[----:B------:R-:W-:Y:S01]  /*36b0*/  BPT.TRAP 0x1 ;  /* 0x000000040000795c */ /* 0x000fe20000300000 */
.L_x_28:
[----:B------:R-:W-:Y:S01]  /*36c0*/  UIADD3 UR6, UR6, 0x1, URZ ;  /* 0x0000000106067890 */ /* 0x000fe2000fffe03f */
[C---:B------:R-:W-:Y:S01]  /*36d0*/  ISETP.GT.AND P2, PT, R3.reuse, 0x1, PT ;  /* 0x000000010300780c */ /* 0x040fe20003f44270 */
[----:B------:R-:W-:Y:S02]  /*36e0*/  VIADD R4, R4, 0x1 ;  /* 0x0000000104047836 */ /* 0x000fe40000000000 */
[----:B------:R-:W-:Y:S01]  /*36f0*/  UISETP.NE.AND UP0, UPT, UR6, 0x7, UPT ;  /* 0x000000070600788c */ /* 0x000fe2000bf05270 */
[----:B------:R-:W-:Y:S02]  /*3700*/  VIADD R3, R3, 0xffffffff ;  /* 0xffffffff03037836 */ /* 0x000fe40000000000 */
[C---:B------:R-:W-:Y:S01]  /*3710*/  ISETP.NE.AND P1, PT, R4.reuse, 0x7, PT ;  /* 0x000000070400780c */ /* 0x040fe20003f25270 */
[----:B------:R-:W-:Y:S02]  /*3720*/  USEL UR7, URZ, 0x1, UP0 ;  /* 0x000000013f077887 */ /* 0x000fe40008000000 */
[----:B------:R-:W-:Y:S01]  /*3730*/  USEL UR6, UR6, URZ, UP0 ;  /* 0x0000003f06067287 */ /* 0x000fe20008000000 */
[----:B------:R-:W-:-:S03]  /*3740*/  SEL R4, R4, RZ, P1 ;  /* 0x000000ff04047207 */ /* 0x000fc60000800000 */
[----:B------:R-:W-:Y:S01]  /*3750*/  LOP3.LUT R7, R7, UR7, RZ, 0x3c, !PT ;  /* 0x0000000707077c12 */ /* 0x000fe2000f8e3cff */
[----:B------:R-:W-:Y:S07]  /*3760*/  @P2 BRA `(.L_x_29) ;  /* 0xffffffec00ac2947 */ /* 0x000fee000383ffff */
.L_x_22:
[----:B------:R-:W0:Y:S02]  /*3770*/  LDC R3, c[0x0][0x28c] ;  /* 0x0000a300ff037b82 */ /* 0x000e240000000800 */
[----:B0-----:R-:W-:-:S13]  /*3780*/  ISETP.GE.AND P1, PT, R3, 0x1, PT ;  /* 0x000000010300780c */ /* 0x001fda0003f26270 */
[----:B------:R-:W-:Y:S05]  /*3790*/  @!P1 BRA `(.L_x_30) ;  /* 0x00000000004c9947 */ /* 0x000fea0003800000 */
[----:B------:R-:W-:Y:S05]  /*37a0*/  @!P0 BRA `(.L_x_31) ;  /* 0x0000000000048947 */ /* 0x000fea0003800000 */
[----:B------:R-:W-:Y:S01]  /*37b0*/  BPT.TRAP 0x1 ;  /* 0x000000040000795c */ /* 0x000fe20000300000 */
.L_x_31:
[----:B------:R-:W-:Y:S01]  /*37c0*/  ISETP.NE.AND P0, PT, R2, RZ, PT ;  /* 0x000000ff0200720c */ /* 0x000fe20003f05270 */
[----:B------:R-:W-:Y:S01]  /*37d0*/  BSSY B0, `(.L_x_32) ;  /* 0x000000d000007945 */ /* 0x000fe20003800000 */
[----:B------:R-:W-:-:S11]  /*37e0*/  ISETP.GT.U32.AND P1, PT, R18, 0x1, PT ;  /* 0x000000011200780c */ /* 0x000fd60003f24070 */
[----:B------:R-:W-:Y:S05]  /*37f0*/  @!P0 BRA `(.L_x_33) ;  /* 0x0000000000288947 */ /* 0x000fea0003800000 */
[----:B------:R-:W-:-:S04]  /*3800*/  VIADD R3, R0, UR37 ;  /* 0x0000002500037c36 */ /* 0x000fc80008000000 */
[----:B--2---:R-:W-:-:S04]  /*3810*/  IMAD.WIDE.U32 R4, R3, 0x24924925, RZ ;  /* 0x2492492503047825 */ /* 0x004fc800078e00ff */
[----:B------:R-:W-:-:S05]  /*3820*/  IMAD.IADD R4, R3, 0x1, -R5 ;  /* 0x0000000103047824 */ /* 0x000fca00078e0a05 */
[----:B------:R-:W-:-:S04]  /*3830*/  LEA.HI R4, R4, R5, RZ, 0x1f ;  /* 0x0000000504047211 */ /* 0x000fc800078ff8ff */
[----:B------:R-:W-:-:S05]  /*3840*/  SHF.R.U32.HI R4, RZ, 0x2, R4 ;  /* 0x00000002ff047819 */ /* 0x000fca0000011604 */
[----:B------:R-:W-:-:S05]  /*3850*/  IMAD R4, R4, -0x7, R3 ;  /* 0xfffffff904047824 */ /* 0x000fca00078e0203 */
[----:B------:R-:W-:-:S04]  /*3860*/  LEA R4, R4, UR39, 0x3 ;  /* 0x0000002704047c11 */ /* 0x000fc8000f8e18ff */
[----:B------:R-:W-:-:S04]  /*3870*/  IADD3 R3, R4, 0x38, RZ ;  /* 0x0000003804037810 */ /* 0x000fc80007ffe0ff */
[----:B------:R-:W-:-:S04]  /*3880*/  PRMT R3, R16, 0x654, R3 ;  /* 0x0000065410037816 */ /* 0x000fc80000000003 */
[----:B------:R0:W-:Y:S03]  /*3890*/  SYNCS.ARRIVE.TRANS64.RED.A1T0 RZ, [R3+URZ], RZ ;  /* 0x000000ff03ff79a7 */ /* 0x0001e6000810043f */
.L_x_33:
[----:B------:R-:W-:Y:S05]  /*38a0*/  BSYNC B0 ;  /* 0x0000000000007941 */ /* 0x000fea0003800000 */
.L_x_32:
[----:B------:R-:W-:Y:S05]  /*38b0*/  @P1 BRA `(.L_x_30) ;  /* 0x0000000000041947 */ /* 0x000fea0003800000 */
[----:B------:R-:W-:Y:S01]  /*38c0*/  BPT.TRAP 0x1 ;  /* 0x000000040000795c */ /* 0x000fe20000300000 */
.L_x_30:
[----:B------:R-:W3:Y:S01]  /*38d0*/  LDL.LU R7, [R1] ;  /* 0x0000000001077983 */ /* 0x000ee20000300800 */
[----:B------:R-:W4:Y:S01]  /*38e0*/  LDC R6, c[0x0][0x288] ;  /* 0x0000a200ff067b82 */ /* 0x000f220000000800 */
[----:B------:R-:W0:Y:S01]  /*38f0*/  S2R R10, SR_TID.X ;  /* 0x00000000000a7919 */ /* 0x000e220000002100 */
[----:B------:R-:W-:Y:S01]  /*3900*/  UIADD3 UR37, UR38, UR37, URZ ;  /* 0x0000002526257290 */ /* 0x000fe2000fffe03f */
[----:B------:R-:W-:Y:S01]  /*3910*/  ULDC UR7, c[0x0][0x284] ;  /* 0x0000a10000077ab9 */ /* 0x000fe20000000800 */
[----:B------:R-:W3:Y:S02]  /*3920*/  LDL.LU R9, [R1+0x4] ;  /* 0x0000040001097983 */ /* 0x000ee40000300800 */
[----:B------:R-:W-:Y:S01]  /*3930*/  UISETP.GT.U32.AND UP0, UPT, UR37, 0x6, UPT ;  /* 0x000000062500788c */ /* 0x000fe2000bf04070 */
[----:B------:R-:W-:Y:S01]  /*3940*/  SHF.R.S32.HI R15, RZ, 0x1f, R17 ;  /* 0x0000001fff0f7819 */ /* 0x000fe20000011411 */
[----:B------:R-:W-:Y:S01]  /*3950*/  UIMAD.WIDE.U32 UR4, UR37, 0x24924925, URZ ;  /* 0x24924925250478a5 */ /* 0x000fe2000f8e003f */
[----:B------:R-:W-:Y:S01]  /*3960*/  IMAD.MOV.U32 R218, RZ, RZ, -0x1 ;  /* 0xffffffffffda7424 */ /* 0x000fe200078e00ff */
[----:B------:R-:W-:-:S02]  /*3970*/  UISETP.LT.U32.AND UP0, UPT, UR38, 0x7, UP0 ;  /* 0x000000072600788c */ /* 0x000fc40008701070 */
[----:B------:R-:W-:Y:S02]  /*3980*/  UIADD3 UR4, UR37, -UR5, URZ ;  /* 0x8000000525047290 */ /* 0x000fe4000fffe03f */
[----:B------:R-:W-:Y:S02]  /*3990*/  UISETP.GE.U32.AND UP1, UPT, UR38, 0x7, UPT ;  /* 0x000000072600788c */ /* 0x000fe4000bf26070 */
[----:B------:R-:W-:Y:S02]  /*39a0*/  USEL UR6, URZ, 0x1, !UP0 ;  /* 0x000000013f067887 */ /* 0x000fe4000c000000 */
[----:B------:R-:W-:Y:S01]  /*39b0*/  ULEA.HI UR4, UR4, UR5, URZ, 0x1f ;  /* 0x0000000504047291 */ /* 0x000fe2000f8ff83f */
[----:B------:R-:W-:Y:S01]  /*39c0*/  ULDC.64 UR8, c[0x0][0x5d0] ;  /* 0x0001740000087ab9 */ /* 0x000fe20000000a00 */
[----:B------:R-:W-:Y:S02]  /*39d0*/  ULOP3.LUT UR36, UR36, UR6, URZ, 0x3c, !UPT ;  /* 0x0000000624247292 */ /* 0x000fe4000f8e3c3f */
[----:B------:R-:W-:-:S04]  /*39e0*/  USHF.R.U32.HI UR4, URZ, 0x2, UR4 ;  /* 0x000000023f047899 */ /* 0x000fc80008011604 */
[----:B------:R-:W-:Y:S02]  /*39f0*/  @UP1 ULOP3.LUT UR36, UR36, 0x1, UR4, 0x78, !UPT ;  /* 0x0000000124241892 */ /* 0x000fe4000f8e7804 */
[----:B------:R-:W-:Y:S01]  /*3a00*/  UIMAD UR37, UR4, -0x7, UR37 ;  /* 0xfffffff9042578a4 */ /* 0x000fe2000f8e0225 */
[--C-:B0-----:R-:W-:Y:S01]  /*3a10*/  SHF.R.U32.HI R0, RZ, 0x2, R10.reuse ;  /* 0x00000002ff007819 */ /* 0x101fe2000001160a */
[C---:B------:R-:W-:Y:S01]  /*3a20*/  IMAD.SHL.U32 R204, R10.reuse, 0x2, RZ ;  /* 0x000000020acc7824 */ /* 0x040fe200078e00ff */
[----:B--2---:R-:W-:Y:S02]  /*3a30*/  LOP3.LUT R4, R10, 0x60, RZ, 0xc0, !PT ;  /* 0x000000600a047812 */ /* 0x004fe400078ec0ff */
[----:B------:R-:W-:Y:S02]  /*3a40*/  SHF.R.U32.HI R5, RZ, 0x7, R10 ;  /* 0x00000007ff057819 */ /* 0x000fe4000001160a */
[----:B------:R-:W-:Y:S02]  /*3a50*/  LOP3.LUT R3, R0, 0x7, RZ, 0xc0, !PT ;  /* 0x0000000700037812 */ /* 0x000fe400078ec0ff */
[----:B------:R-:W-:-:S02]  /*3a60*/  SHF.R.U32.HI R4, RZ, 0x1, R4 ;  /* 0x00000001ff047819 */ /* 0x000fc40000011604 */
[----:B------:R-:W-:Y:S02]  /*3a70*/  LOP3.LUT R0, R5, 0x1, RZ, 0xc0, !PT ;  /* 0x0000000105007812 */ /* 0x000fe400078ec0ff */
[----:B------:R-:W-:-:S03]  /*3a80*/  IADD3 R5, RZ, -R4, -R3 ;  /* 0x80000004ff057210 */ /* 0x000fc60007ffe803 */
[C---:B------:R-:W-:Y:S02]  /*3a90*/  IMAD.SHL.U32 R8, R0.reuse, 0x40, RZ ;  /* 0x0000004000087824 */ /* 0x040fe400078e00ff */
[----:B------:R-:W-:Y:S01]  /*3aa0*/  IMAD R5, R0, -0x40, R5 ;  /* 0xffffffc000057824 */ /* 0x000fe200078e0205 */
[----:B------:R-:W-:Y:S02]  /*3ab0*/  LOP3.LUT R0, R10, 0x3, RZ, 0xc0, !PT ;  /* 0x000000030a007812 */ /* 0x000fe400078ec0ff */
[----:B------:R-:W-:-:S03]  /*3ac0*/  LOP3.LUT R3, R8, 0x40, R3, 0xe2, !PT ;  /* 0x0000004008037812 */ /* 0x000fc600078ee203 */
[----:B----4-:R-:W-:Y:S02]  /*3ad0*/  IMAD R12, R0, -0x2, R6 ;  /* 0xfffffffe000c7824 */ /* 0x010fe400078e0206 */
[----:B---3--:R-:W-:-:S05]  /*3ae0*/  IMAD R7, R7, 0x70, RZ ;  /* 0x0000007007077824 */ /* 0x008fca00078e02ff */
[----:B------:R-:W-:Y:S01]  /*3af0*/  ISETP.GE.AND P0, PT, R7, R6, PT ;  /* 0x000000060700720c */ /* 0x000fe20003f06270 */
[----:B------:R-:W-:Y:S01]  /*3b00*/  IMAD R6, R15, UR8, RZ ;  /* 0x000000080f067c24 */ /* 0x000fe2000f8e02ff */
[----:B------:R-:W-:Y:S01]  /*3b10*/  LOP3.LUT R204, R7, 0x6, R204, 0xf8, !PT ;  /* 0x0000000607cc7812 */ /* 0x000fe200078ef8cc */
[C---:B------:R-:W-:Y:S02]  /*3b20*/  IMAD R0, R9.reuse, 0x180, RZ ;  /* 0x0000018009007824 */ /* 0x040fe400078e02ff */
[----:B------:R-:W-:Y:S01]  /*3b30*/  IMAD.WIDE R10, R9, 0x180, RZ ;  /* 0x00000180090a7825 */ /* 0x000fe200078e02ff */
[----:B------:R-:W-:Y:S02]  /*3b40*/  SHF.R.S32.HI R205, RZ, 0x1f, R204 ;  /* 0x0000001fffcd7819 */ /* 0x000fe400000114cc */
[C---:B------:R-:W-:Y:S01]  /*3b50*/  ISETP.GE.OR P0, PT, R0.reuse, UR7, P0 ;  /* 0x0000000700007c0c */ /* 0x040fe20008706670 */
[C---:B------:R-:W-:Y:S01]  /*3b60*/  IMAD R13, R17.reuse, UR9, R6 ;  /* 0x00000009110d7c24 */ /* 0x040fe2000f8e0206 */
[----:B------:R-:W-:Y:S01]  /*3b70*/  IADD3 R5, -R0, UR7, R5 ;  /* 0x0000000700057c10 */ /* 0x000fe2000fffe105 */
[----:B------:R-:W-:Y:S01]  /*3b80*/  IMAD.WIDE.U32 R8, R17, UR8, R204 ;  /* 0x0000000811087c25 */ /* 0x000fe2000f8e00cc */
[----:B------:R-:W-:-:S03]  /*3b90*/  LOP3.LUT R6, R10, R3, R4, 0xfe, !PT ;  /* 0x000000030a067212 */ /* 0x000fc600078efe04 */
[----:B------:R-:W-:Y:S02]  /*3ba0*/  IMAD.IADD R9, R9, 0x1, R13 ;  /* 0x0000000109097824 */ /* 0x000fe400078e020d */
[----:B------:R-:W-:-:S04]  /*3bb0*/  IMAD.IADD R4, R12, 0x1, -R7 ;  /* 0x000000010c047824 */ /* 0x000fc800078e0a07 */
[----:B------:R-:W-:Y:S05]  /*3bc0*/  @P0 BRA `(.L_x_34) ;  /* 0x000000ac00540947 */ /* 0x000fea0003800000 */
[----:B------:R-:W0:Y:S01]  /*3bd0*/  LDC.64 R202, c[0x0][0x5c8] ;  /* 0x00017200ffca7b82 */ /* 0x000e220000000a00 */
[----:B-----5:R-:W-:Y:S01]  /*3be0*/  FSETP.NEU.AND P1, PT, R23, RZ, PT ;  /* 0x000000ff1700720b */ /* 0x020fe20003f2d000 */
[----:B------:R-:W-:Y:S01]  /*3bf0*/  BSSY B0, `(.L_x_34) ;  /* 0x0000ad2000007945 */ /* 0x000fe20003800000 */
[----:B------:R-:W-:-:S04]  /*3c00*/  ISETP.GT.AND P4, PT, R5, RZ, PT ;  /* 0x000000ff0500720c */ /* 0x000fc80003f84270 */
[----:B------:R-:W-:Y:S01]  /*3c10*/  ISETP.GT.AND P0, PT, R4, RZ, P4 ;  /* 0x000000ff0400720c */ /* 0x000fe20002704270 */
[-C--:B0-----:R-:W-:Y:S02]  /*3c20*/  IMAD R0, R11, R202.reuse, RZ ;  /* 0x000000ca0b007224 */ /* 0x081fe400078e02ff */
[----:B------:R-:W-:-:S04]  /*3c30*/  IMAD.WIDE.U32 R8, R6, R202, R8 ;  /* 0x000000ca06087225 */ /* 0x000fc800078e0008 */
[----:B------:R-:W-:-:S04]  /*3c40*/  IMAD R3, R6, R203, R0 ;  /* 0x000000cb06037224 */ /* 0x000fc800078e0200 */
[----:B-1----:R-:W-:Y:S01]  /*3c50*/  IMAD.IADD R193, R9, 0x1, R3 ;  /* 0x0000000109c17824 */ /* 0x002fe200078e0203 */
[----:B------:R-:W-:Y:S06]  /*3c60*/  @!P1 BRA `(.L_x_35) ;  /* 0x0000007800a89947 */ /* 0x000fec0003800000 */
[----:B------:R-:W0:Y:S01]  /*3c70*/  LDC.64 R200, c[0x0][0x5b8] ;  /* 0x00016e00ffc87b82 */ /* 0x000e220000000a00 */
[----:B------:R-:W-:-:S07]  /*3c80*/  ULDC.64 UR4, c[0x0][0x5c0] ;  /* 0x0001700000047ab9 */ /* 0x000fce0000000a00 */
[----:B------:R-:W1:Y:S08]  /*3c90*/  LDC.64 R198, c[0x0][0x5b0] ;  /* 0x00016c00ffc67b82 */ /* 0x000e700000000a00 */
[----:B------:R-:W2:Y:S01]  /*3ca0*/  LDC.64 R196, c[0x0][0x5a8] ;  /* 0x00016a00ffc47b82 */ /* 0x000ea20000000a00 */
[-C--:B0-----:R-:W-:Y:S02]  /*3cb0*/  IMAD R0, R15, R200.reuse, RZ ;  /* 0x000000c80f007224 */ /* 0x081fe400078e02ff */
[----:B------:R-:W-:-:S04]  /*3cc0*/  IMAD.WIDE.U32 R194, R17, R200, R204 ;  /* 0x000000c811c27225 */ /* 0x000fc800078e00cc */
[----:B------:R-:W-:Y:S02]  /*3cd0*/  IMAD R3, R17, R201, R0 ;  /* 0x000000c911037224 */ /* 0x000fe400078e0200 */
[-C--:B-1----:R-:W-:Y:S02]  /*3ce0*/  IMAD R0, R11, R198.reuse, RZ ;  /* 0x000000c60b007224 */ /* 0x082fe400078e02ff */
[----:B------:R-:W-:Y:S01]  /*3cf0*/  IMAD.MOV.U32 R20, RZ, RZ, R194 ;  /* 0x000000ffff147224 */ /* 0x000fe200078e00c2 */
[----:B------:R-:W-:Y:S01]  /*3d00*/  IADD3 R21, R195, R3, RZ ;  /* 0x00000003c3157210 */ /* 0x000fe20007ffe0ff */
[C---:B------:R-:W-:Y:S02]  /*3d10*/  IMAD R0, R6.reuse, R199, R0 ;  /* 0x000000c706007224 */ /* 0x040fe400078e0200 */
[----:B------:R-:W-:-:S04]  /*3d20*/  IMAD.WIDE.U32 R10, R6, R198, R20 ;  /* 0x000000c6060a7225 */ /* 0x000fc800078e0014 */
[----:B------:R-:W-:Y:S01]  /*3d30*/  IMAD.IADD R7, R11, 0x1, R0 ;  /* 0x000000010b077824 */ /* 0x000fe200078e0200 */
[----:B--2---:R-:W-:-:S04]  /*3d40*/  LEA R12, P1, R10, R196, 0x1 ;  /* 0x000000c40a0c7211 */ /* 0x004fc800078208ff */
[----:B------:R-:W-:-:S05]  /*3d50*/  LEA.HI.X R13, R10, R197, R7, 0x1, P1 ;  /* 0x000000c50a0d7211 */ /* 0x000fca00008f0c07 */
[----:B------:R0:W2:Y:S01]  /*3d60*/  @P0 LDG.E.LTC128B.U16 R7, desc[UR40][R12.64] ;  /* 0x000000280c070981 */ /* 0x0000a2000c1e1520 */
[----:B------:R-:W-:Y:S01]  /*3d70*/  IMAD.WIDE.U32 R10, R6, R198, R204 ;  /* 0x000000c6060a7225 */ /* 0x000fe200078e00cc */
[----:B------:R-:W-:Y:S03]  /*3d80*/  BSSY B1, `(.L_x_36) ;  /* 0x0000012000017945 */ /* 0x000fe60003800000 */
[----:B------:R-:W-:Y:S02]  /*3d90*/  IMAD.IADD R11, R0, 0x1, R11 ;  /* 0x00000001000b7824 */ /* 0x000fe400078e020b */
[----:B------:R-:W-:-:S03]  /*3da0*/  IMAD.WIDE.U32 R10, R17, R200, R10 ;  /* 0x000000c8110a7225 */ /* 0x000fc600078e000a */
[----:B0-----:R-:W-:Y:S01]  /*3db0*/  LEA R12, P2, R10, R196, 0x1 ;  /* 0x000000c40a0c7211 */ /* 0x001fe200078408ff */
[----:B--2---:R-:W-:-:S04]  /*3dc0*/  IMAD.U32 R14, R7, 0x10000, RZ ;  /* 0x00010000070e7824 */ /* 0x004fc800078e00ff */
[----:B------:R-:W-:Y:S01]  /*3dd0*/  FMUL R9, R14, R23 ;  /* 0x000000170e097220 */ /* 0x000fe20000400000 */
[----:B------:R-:W-:-:S03]  /*3de0*/  LEA R14, P1, R8, UR4, 0x1 ;  /* 0x00000004080e7c11 */ /* 0x000fc6000f8208ff */
[----:B------:R-:W-:Y:S01]  /*3df0*/  FFMA R9, R184, R192, R9 ;  /* 0x000000c0b8097223 */ /* 0x000fe20000000009 */
[----:B------:R-:W-:Y:S01]  /*3e00*/  LEA.HI.X R15, R8, UR5, R193, 0x1, P1 ;  /* 0x00000005080f7c11 */ /* 0x000fe200088f0cc1 */
[----:B------:R-:W-:Y:S01]  /*3e10*/  IMAD.IADD R8, R3, 0x1, R11 ;  /* 0x0000000103087824 */ /* 0x000fe200078e020b */
[----:B------:R-:W-:Y:S02]  /*3e20*/  ISETP.GT.AND P1, PT, R4, 0x1, P4 ;  /* 0x000000010400780c */ /* 0x000fe40002724270 */
[----:B------:R-:W-:Y:S02]  /*3e30*/  F2FP.BF16.F32.PACK_AB R9, RZ, R9 ;  /* 0x00000009ff09723e */ /* 0x000fe400000010ff */
[----:B------:R-:W-:Y:S01]  /*3e40*/  LEA.HI.X R13, R10, R197, R8, 0x1, P2 ;  /* 0x000000c50a0d7211 */ /* 0x000fe200010f0c08 */
[C---:B------:R-:W-:Y:S01]  /*3e50*/  IMAD.SHL.U32 R10, R198.reuse, 0x8, RZ ;  /* 0x00000008c60a7824 */ /* 0x040fe200078e00ff */
[----:B------:R-:W-:Y:S01]  /*3e60*/  SHF.L.U64.HI R11, R198, 0x3, R199 ;  /* 0x00000003c60b7819 */ /* 0x000fe200000102c7 */
[----:B------:R0:W-:Y:S06]  /*3e70*/  @P0 STG.E.U16 desc[UR40][R14.64], R9 ;  /* 0x000000090e000986 */ /* 0x0001ec000c101528 */
[----:B------:R-:W-:Y:S05]  /*3e80*/  @!P1 BRA `(.L_x_37) ;  /* 0x0000000000049947 */ /* 0x000fea0003800000 */
[----:B------:R1:W5:Y:S02]  /*3e90*/  LDG.E.LTC128B.U16 R7, desc[UR40][R12.64+0x2] ;  /* 0x000002280c077981 */ /* 0x000364000c1e1520 */
.L_x_37:
[----:B------:R-:W-:Y:S05]  /*3ea0*/  BSYNC B1 ;  /* 0x0000000000017941 */ /* 0x000fea0003800000 */
.L_x_36:
[----:B-----5:R-:W-:Y:S01]  /*3eb0*/  SHF.L.U32 R8, R7, 0x10, RZ ;  /* 0x0000001007087819 */ /* 0x020fe200000006ff */
[----:B------:R-:W-:Y:S01]  /*3ec0*/  IMAD.WIDE.U32 R208, R6, R198, R10 ;  /* 0x000000c606d07225 */ /* 0x000fe200078e000a */
[----:B------:R-:W-:Y:S02]  /*3ed0*/  ISETP.GT.AND P3, PT, R5, 0x8, PT ;  /* 0x000000080500780c */ /* 0x000fe40003f64270 */
[----:B------:R-:W-:Y:S01]  /*3ee0*/  PRMT R201, R7, 0x7610, R201 ;  /* 0x0000761007c97816 */ /* 0x000fe200000000c9 */
[----:B------:R-:W-:Y:S01]  /*3ef0*/  FMUL R8, R8, R23 ;  /* 0x0000001708087220 */ /* 0x000fe20000400000 */
[----:B0-----:R-:W-:Y:S01]  /*3f00*/  IADD3 R9, P2, R194, R208, RZ ;  /* 0x000000d0c2097210 */ /* 0x001fe20007f5e0ff */
[----:B------:R-:W-:Y:S01]  /*3f10*/  IMAD.IADD R193, R0, 0x1, R209 ;  /* 0x0000000100c17824 */ /* 0x000fe200078e02d1 */
[----:B------:R-:W-:Y:S01]  /*3f20*/  ISETP.GT.AND P0, PT, R4, RZ, P3 ;  /* 0x000000ff0400720c */ /* 0x000fe20001f04270 */
[----:B------:R-:W-:Y:S02]  /*3f30*/  FFMA R8, R185, R192, R8 ;  /* 0x000000c0b9087223 */ /* 0x000fe40000000008 */
[----:B------:R-:W-:Y:S01]  /*3f40*/  IMAD.X R184, R193, 0x1, R21, P2 ;  /* 0x00000001c1b87824 */ /* 0x000fe200010e0615 */
[----:B------:R-:W-:-:S02]  /*3f50*/  LEA R206, P2, R9, R196, 0x1 ;  /* 0x000000c409ce7211 */ /* 0x000fc400078408ff */
[----:B------:R-:W-:Y:S02]  /*3f60*/  F2FP.BF16.F32.PACK_AB R8, RZ, R8 ;  /* 0x00000008ff08723e */ /* 0x000fe400000010ff */
[----:B------:R-:W-:Y:S02]  /*3f70*/  LEA.HI.X R207, R9, R197, R184, 0x1, P2 ;  /* 0x000000c509cf7211 */ /* 0x000fe400010f0cb8 */
[----:B------:R-:W-:-:S05]  /*3f80*/  PRMT R185, R8, 0x7610, R185 ;  /* 0x0000761008b97816 */ /* 0x000fca00000000b9 */
[----:B------:R0:W-:Y:S04]  /*3f90*/  @P1 STG.E.U16 desc[UR40][R14.64+0x2], R185 ;  /* 0x000002b90e001986 */ /* 0x0001e8000c101528 */
[----:B------:R-:W2:Y:S01]  /*3fa0*/  @P0 LDG.E.LTC128B.U16 R201, desc[UR40][R206.64] ;  /* 0x00000028cec90981 */ /* 0x000ea2000c1e1520 */
[----:B------:R-:W-:Y:S01]  /*3fb0*/  IADD3 R8, P1, R204, R208, RZ ;  /* 0x000000d0cc087210 */ /* 0x000fe20007f3e0ff */
[----:B------:R-:W-:Y:S01]  /*3fc0*/  BSSY B1, `(.L_x_38) ;  /* 0x0000012000017945 */ /* 0x000fe20003800000 */
[----:B------:R-:W-:-:S03]  /*3fd0*/  ISETP.GT.AND P2, PT, R4, 0x1, P3 ;  /* 0x000000010400780c */ /* 0x000fc60001f44270 */
[----:B------:R-:W-:Y:S02]  /*3fe0*/  IMAD.X R9, R205, 0x1, R193, P1 ;  /* 0x00000001cd097824 */ /* 0x000fe400008e06c1 */
[----:B------:R-:W-:-:S04]  /*3ff0*/  IMAD.WIDE.U32 R8, R17, R200, R8 ;  /* 0x000000c811087225 */ /* 0x000fc800078e0008 */
[----:B------:R-:W-:Y:S02]  /*4000*/  IMAD.IADD R9, R3, 0x1, R9 ;  /* 0x0000000103097824 */ /* 0x000fe400078e0209 */
[----:B--2---:R-:W-:-:S04]  /*4010*/  IMAD.U32 R184, R201, 0x10000, RZ ;  /* 0x00010000c9b87824 */ /* 0x004fc800078e00ff */
[----:B------:R-:W-:Y:S01]  /*4020*/  FMUL R7, R184, R23 ;  /* 0x00000017b8077220 */ /* 0x000fe20000400000 */
[----:B------:R-:W-:-:S03]  /*4030*/  LEA R184, P1, R8, R196, 0x1 ;  /* 0x000000c408b87211 */ /* 0x000fc600078208ff */
[----:B------:R-:W-:Y:S01]  /*4040*/  FFMA R7, R186, R192, R7 ;  /* 0x000000c0ba077223 */ /* 0x000fe20000000007 */
[----:B0-----:R-:W-:Y:S01]  /*4050*/  LEA.HI.X R185, R8, R197, R9, 0x1, P1 ;  /* 0x000000c508b97211 */ /* 0x001fe200008f0c09 */
[----:B------:R-:W-:-:S03]  /*4060*/  IMAD.SHL.U32 R8, R202, 0x10, RZ ;  /* 0x00000010ca087824 */ /* 0x000fc600078e00ff */
[----:B------:R-:W-:Y:S02]  /*4070*/  F2FP.BF16.F32.PACK_AB R9, RZ, R7 ;  /* 0x00000007ff09723e */ /* 0x000fe400000010ff */
[----:B------:R-:W-:Y:S02]  /*4080*/  SHF.L.U64.HI R7, R202, 0x4, R203 ;  /* 0x00000004ca077819 */ /* 0x000fe400000102cb */
[----:B------:R-:W-:-:S04]  /*4090*/  IADD3 R206, P1, R8, R14, RZ ;  /* 0x0000000e08ce7210 */ /* 0x000fc80007f3e0ff */
[----:B------:R-:W-:-:S05]  /*40a0*/  IADD3.X R207, R7, R15, RZ, P1, !PT ;  /* 0x0000000f07cf7210 */ /* 0x000fca0000ffe4ff */
[----:B------:R0:W-:Y:S01]  /*40b0*/  @P0 STG.E.U16 desc[UR40][R206.64], R9 ;  /* 0x00000009ce000986 */ /* 0x0001e2000c101528 */
[----:B------:R-:W-:Y:S05]  /*40c0*/  @!P2 BRA `(.L_x_39) ;  /* 0x000000000004a947 */ /* 0x000fea0003800000 */
[----:B------:R2:W5:Y:S02]  /*40d0*/  LDG.E.LTC128B.U16 R201, desc[UR40][R184.64+0x2] ;  /* 0x00000228b8c97981 */ /* 0x000564000c1e1520 */
.L_x_39:
[----:B------:R-:W-:Y:S05]  /*40e0*/  BSYNC B1 ;  /* 0x0000000000017941 */ /* 0x000fea0003800000 */
.L_x_38:
[----:B-----5:R-:W-:Y:S01]  /*40f0*/  IMAD.U32 R186, R201, 0x10000, RZ ;  /* 0x00010000c9ba7824 */ /* 0x020fe200078e00ff */
[----:B------:R-:W-:Y:S01]  /*4100*/  ISETP.GT.AND P0, PT, R4, 0x8, P4 ;  /* 0x000000080400780c */ /* 0x000fe20002704270 */
[----:B------:R-:W-:Y:S02]  /*4110*/  BSSY B1, `(.L_x_40) ;  /* 0x000000a000017945 */ /* 0x000fe40003800000 */
[----:B------:R-:W-:-:S04]  /*4120*/  FMUL R186, R186, R23 ;  /* 0x00000017baba7220 */ /* 0x000fc80000400000 */
[----:B------:R-:W-:Y:S01]  /*4130*/  FFMA R186, R187, R192, R186 ;  /* 0x000000c0bbba7223 */ /* 0x000fe200000000ba */
[----:B------:R-:W-:-:S04]  /*4140*/  IMAD.MOV.U32 R187, RZ, RZ, R207 ;  /* 0x000000ffffbb7224 */ /* 0x000fc800078e00cf */
[----:B------:R-:W-:-:S04]  /*4150*/  F2FP.BF16.F32.PACK_AB R186, RZ, R186 ;  /* 0x000000baffba723e */ /* 0x000fc800000010ff */
[----:B0-----:R-:W-:Y:S01]  /*4160*/  PRMT R9, R186, 0x7610, R9 ;  /* 0x00007610ba097816 */ /* 0x001fe20000000009 */
[----:B------:R-:W-:-:S05]  /*4170*/  IMAD.MOV.U32 R186, RZ, RZ, R206 ;  /* 0x000000ffffba7224 */ /* 0x000fca00078e00ce */
[----:B------:R0:W-:Y:S01]  /*4180*/  @P2 STG.E.U16 desc[UR40][R186.64+0x2], R9 ;  /* 0x00000209ba002986 */ /* 0x0001e2000c101528 */
[----:B------:R-:W-:Y:S05]  /*4190*/  @!P0 BRA `(.L_x_41) ;  /* 0x0000000000048947 */ /* 0x000fea0003800000 */
[----:B------:R3:W5:Y:S02]  /*41a0*/  LDG.E.LTC128B.U16 R201, desc[UR40][R12.64+0x10] ;  /* 0x000010280cc97981 */ /* 0x000764000c1e1520 */
.L_x_41:
[----:B------:R-:W-:Y:S05]  /*41b0*/  BSYNC B1 ;  /* 0x0000000000017941 */ /* 0x000fea0003800000 */
.L_x_40:
[----:B-----5:R-:W-:Y:S01]  /*41c0*/  IMAD.U32 R210, R201, 0x10000, RZ ;  /* 0x00010000c9d27824 */ /* 0x020fe200078e00ff */
[----:B------:R-:W-:Y:S01]  /*41d0*/  ISETP.GT.AND P1, PT, R4, 0x9, P4 ;  /* 0x000000090400780c */ /* 0x000fe20002724270 */
[----:B------:R-:W-:Y:S02]  /*41e0*/  BSSY B1, `(.L_x_42) ;  /* 0x0000007000017945 */ /* 0x000fe40003800000 */
[----:B0-----:R-:W-:-:S04]  /*41f0*/  FMUL R9, R210, R23 ;  /* 0x00000017d2097220 */ /* 0x001fc80000400000 */
[----:B------:R-:W-:-:S05]  /*4200*/  FFMA R9, R188, R192, R9 ;  /* 0x000000c0bc097223 */ /* 0x000fca0000000009 */
[----:B------:R-:W-:-:S05]  /*4210*/  F2FP.BF16.F32.PACK_AB R9, RZ, R9 ;  /* 0x00000009ff09723e */ /* 0x000fca00000010ff */
[----:B------:R0:W-:Y:S01]  /*4220*/  @P0 STG.E.U16 desc[UR40][R14.64+0x10], R9 ;  /* 0x000010090e000986 */ /* 0x0001e2000c101528 */
[----:B------:R-:W-:Y:S05]  /*4230*/  @!P1 BRA `(.L_x_43) ;  /* 0x0000000000049947 */ /* 0x000fea0003800000 */
[----:B------:R4:W5:Y:S02]  /*4240*/  LDG.E.LTC128B.U16 R201, desc[UR40][R12.64+0x12] ;  /* 0x000012280cc97981 */ /* 0x000964000c1e1520 */
.L_x_43:
[----:B------:R-:W-:Y:S05]  /*4250*/  BSYNC B1 ;  /* 0x0000000000017941 */ /* 0x000fea0003800000 */
.L_x_42:
[----:B-----5:R-:W-:Y:S01]  /*4260*/  IMAD.U32 R188, R201, 0x10000, RZ ;  /* 0x00010000c9bc7824 */ /* 0x020fe200078e00ff */
[----:B------:R-:W-:Y:S01]  /*4270*/  ISETP.GT.AND P0, PT, R4, 0x8, P3 ;  /* 0x000000080400780c */ /* 0x000fe20001f04270 */
[----:B------:R-:W-:Y:S02]  /*4280*/  BSSY B1, `(.L_x_44) ;  /* 0x0000007000017945 */ /* 0x000fe40003800000 */
[----:B------:R-:W-:-:S04]  /*4290*/  FMUL R188, R188, R23 ;  /* 0x00000017bcbc7220 */ /* 0x000fc80000400000 */
[----:B------:R-:W-:-:S05]  /*42a0*/  FFMA R188, R189, R192, R188 ;  /* 0x000000c0bdbc7223 */ /* 0x000fca00000000bc */
[----:B------:R-:W-:-:S05]  /*42b0*/  F2FP.BF16.F32.PACK_AB R188, RZ, R188 ;  /* 0x000000bcffbc723e */ /* 0x000fca00000010ff */
[----:B------:R0:W-:Y:S01]  /*42c0*/  @P1 STG.E.U16 desc[UR40][R14.64+0x12], R188 ;  /* 0x000012bc0e001986 */ /* 0x0001e2000c101528 */
[----:B------:R-:W-:Y:S05]  /*42d0*/  @!P0 BRA `(.L_x_45) ;  /* 0x0000000000048947 */ /* 0x000fea0003800000 */
[----:B------:R0:W5:Y:S02]  /*42e0*/  LDG.E.LTC128B.U16 R201, desc[UR40][R184.64+0x10] ;  /* 0x00001028b8c97981 */ /* 0x000164000c1e1520 */
.L_x_45:
[----:B------:R-:W-:Y:S05]  /*42f0*/  BSYNC B1 ;  /* 0x0000000000017941 */ /* 0x000fea0003800000 */
.L_x_44:
[----:B0----5:R-:W-:Y:S01]  /*4300*/  IMAD.U32 R188, R201, 0x10000, RZ ;  /* 0x00010000c9bc7824 */ /* 0x021fe200078e00ff */
[----:B------:R-:W-:Y:S01]  /*4310*/  ISETP.GT.AND P1, PT, R4, 0x9, P3 ;  /* 0x000000090400780c */ /* 0x000fe20001f24270 */
[----:B------:R-:W-:Y:S02]  /*4320*/  BSSY B1, `(.L_x_46) ;  /* 0x0000009000017945 */ /* 0x000fe40003800000 */
[----:B------:R-:W-:-:S04]  /*4330*/  FMUL R9, R188, R23 ;  /* 0x00000017bc097220 */ /* 0x000fc80000400000 */
[----:B------:R-:W-:-:S05]  /*4340*/  FFMA R9, R190, R192, R9 ;  /* 0x000000c0be097223 */ /* 0x000fca0000000009 */
[----:B------:R-:W-:-:S04]  /*4350*/  F2FP.BF16.F32.PACK_AB R9, RZ, R9 ;  /* 0x00000009ff09723e */ /* 0x000fc800000010ff */
[----:B------:R-:W-:Y:S02]  /*4360*/  PRMT R188, R9, 0x7610, R188 ;  /* 0x0000761009bc7816 */ /* 0x000fe400000000bc */
[----:B------:R-:W-:-:S03]  /*4370*/  PRMT R9, R201, 0x7610, R9 ;  /* 0x00007610c9097816 */ /* 0x000fc60000000009 */
[----:B------:R0:W-:Y:S01]  /*4380*/  @P0 STG.E.U16 desc[UR40][R186.64+0x10], R188 ;  /* 0x000010bcba000986 */ /* 0x0001e2000c101528 */
[----:B------:R-:W-:Y:S05]  /*4390*/  @!P1 BRA `(.L_x_47) ;  /* 0x0000000000049947 */ /* 0x000fea0003800000 */
[----:B------:R0:W5:Y:S02]  /*43a0*/  LDG.E.LTC128B.U16 R9, desc[UR40][R184.64+0x12] ;  /* 0x00001228b8097981 */ /* 0x000164000c1e1520 */
.L_x_47:
[----:B------:R-:W-:Y:S05]  /*43b0*/  BSYNC B1 ;  /* 0x0000000000017941 */ /* 0x000fea0003800000 */
.L_x_46:
[----:B-----5:R-:W-:Y:S01]  /*43c0*/  SHF.L.U32 R190, R9, 0x10, RZ ;  /* 0x0000001009be7819 */ /* 0x020fe200000006ff */
[----:B0-----:R-:W-:Y:S01]  /*43d0*/  IMAD.MOV.U32 R188, RZ, RZ, R208 ;  /* 0x000000ffffbc7224 */ /* 0x001fe200078e00d0 */
[----:B------:R-:W-:Y:S01]  /*43e0*/  ISETP.GT.AND P2, PT, R5, 0x80, PT ;  /* 0x000000800500780c */ /* 0x000fe20003f44270 */
[----:B------:R-:W-:Y:S02]  /*43f0*/  IMAD.MOV.U32 R189, RZ, RZ, R193 ;  /* 0x000000ffffbd7224 */ /* 0x000fe400078e00c1 */
[----:B------:R-:W-:Y:S01]  /*4400*/  FMUL R190, R190, R23 ;  /* 0x00000017bebe7220 */ /* 0x000fe20000400000 */
[----:B------:R-:W-:Y:S01]  /*4410*/  IMAD R199, R199, 0x78, RZ ;  /* 0x00000078c7c77824 */ /* 0x000fe200078e02ff */
[----:B------:R-:W-:Y:S01]  /*4420*/  ISETP.GT.AND P0, PT, R4, RZ, P2 ;  /* 0x000000ff0400720c */ /* 0x000fe20001704270 */
[----:B------:R-:W-:-:S04]  /*4430*/  IMAD.WIDE.U32 R188, R198, 0x78, R188 ;  /* 0x00000078c6bc7825 */ /* 0x000fc800078e00bc */
[----:B------:R-:W-:Y:S01]  /*4440*/  FFMA R190, R191, R192, R190 ;  /* 0x000000c0bfbe7223 */ /* 0x000fe200000000be */
[----:B------:R-:W-:Y:S01]  /*4450*/  IMAD.IADD R193, R189, 0x1, R199 ;  /* 0x00000001bdc17824 */ /* 0x000fe200078e02c7 */
[----:B------:R-:W-:-:S03]  /*4460*/  IADD3 R191, P5, R194, R188, RZ ;  /* 0x000000bcc2bf7210 */ /* 0x000fc60007fbe0ff */
[----:B------:R-:W-:Y:S02]  /*4470*/  F2FP.BF16.F32.PACK_AB R201, RZ, R190 ;  /* 0x000000beffc9723e */ /* 0x000fe400000010ff */
[----:B------:R-:W-:Y:S01]  /*4480*/  IMAD.X R208, R193, 0x1, R21, P5 ;  /* 0x00000001c1d07824 */ /* 0x000fe200028e0615 */
[----:B------:R-:W-:Y:S02]  /*4490*/  LEA R190, P5, R191, R196, 0x1 ;  /* 0x000000c4bfbe7211 */ /* 0x000fe400078a08ff */
[----:B------:R-:W-:Y:S02]  /*44a0*/  PRMT R209, R201, 0x7610, R209 ;  /* 0x00007610c9d17816 */ /* 0x000fe400000000d1 */
[----:B------:R-:W-:-:S03]  /*44b0*/  LEA.HI.X R191, R191, R197, R208, 0x1, P5 ;  /* 0x000000c5bfbf7211 */ /* 0x000fc600028f0cd0 */
[----:B------:R0:W-:Y:S04]  /*44c0*/  @P1 STG.E.U16 desc[UR40][R186.64+0x12], R209 ;  /* 0x000012d1ba001986 */ /* 0x0001e8000c101528 */
[----:B------:R1:W2:Y:S01]  /*44d0*/  @P0 LDG.E.LTC128B.U16 R9, desc[UR40][R190.64] ;  /* 0x00000028be090981 */ /* 0x0002a2000c1e1520 */
[----:B------:R-:W-:Y:S01]  /*44e0*/  IMAD.WIDE.U32 R216, R198, 0x78, R10 ;  /* 0x00000078c6d87825 */ /* 0x000fe200078e000a */
[----:B------:R-:W-:Y:S03]  /*44f0*/  BSSY B1, `(.L_x_48) ;  /* 0x0000016000017945 */ /* 0x000fe60003800000 */
[----:B------:R-:W-:Y:S02]  /*4500*/  IMAD.IADD R211, R199, 0x1, R217 ;  /* 0x00000001c7d37824 */ /* 0x000fe400078e02d9 */
[----:B------:R-:W-:-:S02]  /*4510*/  IMAD.MOV.U32 R210, RZ, RZ, R216 ;  /* 0x000000ffffd27224 */ /* 0x000fc400078e00d8 */
[----:B------:R-:W-:-:S04]  /*4520*/  IMAD.WIDE.U32 R206, R202, 0xf0, R206 ;  /* 0x000000f0cace7825 */ /* 0x000fc800078e00ce */
[----:B-1----:R-:W-:-:S03]  /*4530*/  IMAD.WIDE.U32 R190, R6, R198, R210 ;  /* 0x000000c606be7225 */ /* 0x002fc600078e00d2 */
[----:B------:R-:W-:-:S04]  /*4540*/  IADD3 R190, P1, R204, R190, RZ ;  /* 0x000000beccbe7210 */ /* 0x000fc80007f3e0ff */
[----:B------:R-:W-:-:S03]  /*4550*/  IADD3.X R191, R205, R0, R191, P1, !PT ;  /* 0x00000000cdbf7210 */ /* 0x000fc60000ffe4bf */
[----:B------:R-:W-:Y:S01]  /*4560*/  IMAD.WIDE.U32 R190, R17, R200, R190 ;  /* 0x000000c811be7225 */ /* 0x000fe200078e00be */
[----:B--2---:R-:W-:-:S05]  /*4570*/  SHF.L.U32 R208, R9, 0x10, RZ ;  /* 0x0000001009d07819 */ /* 0x004fca00000006ff */
[----:B------:R-:W-:Y:S01]  /*4580*/  FMUL R201, R208, R23 ;  /* 0x00000017d0c97220 */ /* 0x000fe20000400000 */
[----:B------:R-:W-:-:S03]  /*4590*/  LEA R208, P1, R190, R196, 0x1 ;  /* 0x000000c4bed07211 */ /* 0x000fc600078208ff */
[----:B------:R-:W-:Y:S01]  /*45a0*/  FFMA R201, R176, R192, R201 ;  /* 0x000000c0b0c97223 */ /* 0x000fe200000000c9 */
[----:B------:R-:W-:-:S05]  /*45b0*/  IMAD.IADD R176, R3, 0x1, R191 ;  /* 0x0000000103b07824 */ /* 0x000fca00078e02bf */
[----:B0-----:R-:W-:Y:S01]  /*45c0*/  LEA.HI.X R209, R190, R197, R176, 0x1, P1 ;  /* 0x000000c5bed17211 */ /* 0x001fe200008f0cb0 */
[----:B------:R-:W-:Y:S01]  /*45d0*/  @P0 IMAD.MOV.U32 R190, RZ, RZ, R206 ;  /* 0x000000ffffbe0224 */ /* 0x000fe200078e00ce */
[----:B------:R-:W-:Y:S01]  /*45e0*/  F2FP.BF16.F32.PACK_AB R176, RZ, R201 ;  /* 0x000000c9ffb0723e */ /* 0x000fe200000010ff */
[----:B------:R-:W-:Y:S01]  /*45f0*/  IMAD R201, R203, 0xf0, RZ ;  /* 0x000000f0cbc97824 */ /* 0x000fe200078e02ff */
[----:B------:R-:W-:-:S03]  /*4600*/  ISETP.GT.AND P1, PT, R4, 0x1, P2 ;  /* 0x000000010400780c */ /* 0x000fc60001724270 */
[----:B------:R-:W-:-:S05]  /*4610*/  IMAD.IADD R191, R207, 0x1, R201 ;  /* 0x00000001cfbf7824 */ /* 0x000fca00078e02c9 */
[----:B------:R0:W-:Y:S05]  /*4620*/  @P0 STG.E.U16 desc[UR40][R190.64], R176 ;  /* 0x000000b0be000986 */ /* 0x0001ea000c101528 */
[----:B------:R-:W-:Y:S05]  /*4630*/  @!P1 BRA `(.L_x_49) ;  /* 0x0000000000049947 */ /* 0x000fea0003800000 */
[----:B------:R1:W5:Y:S02]  /*4640*/  LDG.E.LTC128B.U16 R9, desc[UR40][R208.64+0x2] ;  /* 0x00000228d0097981 */ /* 0x000364000c1e1520 */
.L_x_49:
[----:B------:R-:W-:Y:S05]  /*4650*/  BSYNC B1 ;  /* 0x0000000000017941 */ /* 0x000fea0003800000 */
.L_x_48:
[----:B0----5:R-:W-:Y:S01]  /*4660*/  IMAD.U32 R176, R9, 0x10000, RZ ;  /* 0x0001000009b07824 */ /* 0x021fe200078e00ff */
[----:B------:R-:W-:Y:S01]  /*4670*/  IADD3 R188, P0, R10, R188, RZ ;  /* 0x000000bc0abc7210 */ /* 0x000fe20007f1e0ff */
[----:B------:R-:W-:Y:S01]  /*4680*/  IMAD.WIDE.U32 R212, R202, 0xf0, R186 ;  /* 0x000000f0cad47825 */ /* 0x000fe200078e00ba */
[----:B------:R-:W-:-:S03]  /*4690*/  ISETP.GT.AND P6, PT, R5, 0x88, PT ;  /* 0x000000880500780c */ /* 0x000fc60003fc4270 */
[----:B------:R-:W-:Y:S01]  /*46a0*/  FMUL R176, R176, R23 ;  /* 0x00000017b0b07220 */ /* 0x000fe20000400000 */
[----:B------:R-:W-:Y:S03]  /*46b0*/  BSSY B1, `(.L_x_50) ;  /* 0x000000f000017945 */ /* 0x000fe60003800000 */
[----:B------:R-:W-:Y:S01]  /*46c0*/  FFMA R176, R177, R192, R176 ;  /* 0x000000c0b1b07223 */ /* 0x000fe200000000b0 */
[----:B------:R-:W-:-:S04]  /*46d0*/  IMAD.IADD R177, R201, 0x1, R213 ;  /* 0x00000001c9b17824 */ /* 0x000fc800078e02d5 */
[----:B------:R-:W-:-:S04]  /*46e0*/  F2FP.BF16.F32.PACK_AB R176, RZ, R176 ;  /* 0x000000b0ffb0723e */ /* 0x000fc800000010ff */
[----:B------:R-:W-:Y:S01]  /*46f0*/  PRMT R189, R176, 0x7610, R189 ;  /* 0x00007610b0bd7816 */ /* 0x000fe200000000bd */
[----:B------:R-:W-:-:S05]  /*4700*/  @P1 IMAD.MOV.U32 R176, RZ, RZ, R212 ;  /* 0x000000ffffb01224 */ /* 0x000fca00078e00d4 */
[----:B------:R0:W-:Y:S02]  /*4710*/  @P1 STG.E.U16 desc[UR40][R176.64+0x2], R189 ;  /* 0x000002bdb0001986 */ /* 0x0001e4000c101528 */
[----:B0-----:R-:W-:Y:S02]  /*4720*/  IADD3.X R189, R193, R11, RZ, P0, !PT ;  /* 0x0000000bc1bd7210 */ /* 0x001fe400007fe4ff */
[----:B------:R-:W-:Y:S02]  /*4730*/  ISETP.GT.AND P0, PT, R4, RZ, P6 ;  /* 0x000000ff0400720c */ /* 0x000fe40003704270 */
[----:B------:R-:W-:-:S05]  /*4740*/  IADD3 R193, P1, R188, R194, RZ ;  /* 0x000000c2bcc17210 */ /* 0x000fca0007f3e0ff */
[----:B------:R-:W-:Y:S01]  /*4750*/  IMAD.X R220, R189, 0x1, R21, P1 ;  /* 0x00000001bddc7824 */ /* 0x000fe200008e0615 */
[----:B------:R-:W-:-:S04]  /*4760*/  LEA R214, P1, R193, R196, 0x1 ;  /* 0x000000c4c1d67211 */ /* 0x000fc800078208ff */
[----:B------:R-:W-:Y:S01]  /*4770*/  LEA.HI.X R215, R193, R197, R220, 0x1, P1 ;  /* 0x000000c5c1d77211 */ /* 0x000fe200008f0cdc */
[----:B------:R-:W-:Y:S08]  /*4780*/  @!P0 BRA `(.L_x_51) ;  /* 0x0000000000048947 */ /* 0x000ff00003800000 */
[----:B------:R0:W5:Y:S02]  /*4790*/  LDG.E.LTC128B.U16 R9, desc[UR40][R214.64] ;  /* 0x00000028d6097981 */ /* 0x000164000c1e1520 */
.L_x_51:
[----:B------:R-:W-:Y:S05]  /*47a0*/  BSYNC B1 ;  /* 0x0000000000017941 */ /* 0x000fea0003800000 */
.L_x_50:
[----:B-----5:R-:W-:Y:S01]  /*47b0*/  IMAD.U32 R190, R9, 0x10000, RZ ;  /* 0x0001000009be7824 */ /* 0x020fe200078e00ff */
[----:B------:R-:W-:Y:S01]  /*47c0*/  IADD3 R206, P1, R8, R206, RZ ;  /* 0x000000ce08ce7210 */ /* 0x000fe20007f3e0ff */
[----:B0-----:R-:W-:Y:S01]  /*47d0*/  IMAD.WIDE.U32 R214, R198, 0x78, R188 ;  /* 0x00000078c6d67825 */ /* 0x001fe200078e00bc */
[----:B------:R-:W-:-:S03]  /*47e0*/  SHF.L.U32 R220, R202, 0x9, RZ ;  /* 0x00000009cadc7819 */ /* 0x000fc600000006ff */
[----:B------:R-:W-:Y:S01]  /*47f0*/  FMUL R193, R190, R23 ;  /* 0x00000017bec17220 */ /* 0x000fe20000400000 */
[----:B------:R-:W-:Y:S01]  /*4800*/  SHF.L.U64.HI R221, R202, 0x9, R203 ;  /* 0x00000009cadd7819 */ /* 0x000fe200000102cb */
[----:B------:R-:W-:Y:S01]  /*4810*/  IMAD.X R207, R191, 0x1, R7, P1 ;  /* 0x00000001bfcf7824 */ /* 0x000fe200008e0607 */
[----:B------:R-:W-:Y:S01]  /*4820*/  BSSY B1, `(.L_x_52) ;  /* 0x0000015000017945 */ /* 0x000fe20003800000 */
[----:B------:R-:W-:Y:S01]  /*4830*/  FFMA R193, R178, R192, R193 ;  /* 0x000000c0b2c17223 */ /* 0x000fe200000000c1 */
[----:B------:R-:W-:-:S04]  /*4840*/  IMAD.IADD R201, R199, 0x1, R215 ;  /* 0x00000001c7c97824 */ /* 0x000fc800078e02d7 */
[----:B------:R-:W-:-:S05]  /*4850*/  F2FP.BF16.F32.PACK_AB R193, RZ, R193 ;  /* 0x000000c1ffc1723e */ /* 0x000fca00000010ff */
[----:B------:R0:W-:Y:S01]  /*4860*/  @P0 STG.E.U16 desc[UR40][R206.64], R193 ;  /* 0x000000c1ce000986 */ /* 0x0001e2000c101528 */
[----:B------:R-:W-:-:S05]  /*4870*/  IADD3 R190, P0, R10, R216, RZ ;  /* 0x000000d80abe7210 */ /* 0x000fca0007f1e0ff */
[----:B------:R-:W-:Y:S02]  /*4880*/  IMAD.X R191, R211, 0x1, R11, P0 ;  /* 0x00000001d3bf7824 */ /* 0x000fe400000e060b */
[----:B0-----:R-:W-:-:S03]  /*4890*/  IMAD.WIDE.U32 R206, R6, R198, R190 ;  /* 0x000000c606ce7225 */ /* 0x001fc600078e00be */
[----:B------:R-:W-:-:S04]  /*48a0*/  IADD3 R206, P0, R204, R206, RZ ;  /* 0x000000ceccce7210 */ /* 0x000fc80007f1e0ff */
[----:B------:R-:W-:-:S03]  /*48b0*/  IADD3.X R207, R205, R0, R207, P0, !PT ;  /* 0x00000000cdcf7210 */ /* 0x000fc600007fe4cf */
[----:B------:R-:W-:-:S04]  /*48c0*/  IMAD.WIDE.U32 R206, R17, R200, R206 ;  /* 0x000000c811ce7225 */ /* 0x000fc800078e00ce */
[----:B------:R-:W-:Y:S01]  /*48d0*/  IMAD.IADD R178, R3, 0x1, R207 ;  /* 0x0000000103b27824 */ /* 0x000fe200078e02cf */
[----:B------:R-:W-:-:S04]  /*48e0*/  LEA R188, P0, R206, R196, 0x1 ;  /* 0x000000c4cebc7211 */ /* 0x000fc800078008ff */
[----:B------:R-:W-:Y:S02]  /*48f0*/  LEA.HI.X R189, R206, R197, R178, 0x1, P0 ;  /* 0x000000c5cebd7211 */ /* 0x000fe400000f0cb2 */
[----:B------:R-:W-:-:S04]  /*4900*/  IADD3 R193, P0, P1, R194, R214, R10 ;  /* 0x000000d6c2c17210 */ /* 0x000fc8000791e00a */
[----:B------:R-:W-:Y:S02]  /*4910*/  IADD3.X R219, R21, R201, R11, P0, P1 ;  /* 0x000000c915db7210 */ /* 0x000fe400007e240b */
[----:B------:R-:W-:-:S04]  /*4920*/  IADD3 R206, P0, P1, R8, R14, R220 ;  /* 0x0000000e08ce7210 */ /* 0x000fc8000791e0dc */
[----:B------:R-:W-:Y:S02]  /*4930*/  IADD3.X R207, R7, R15, R221, P0, P1 ;  /* 0x0000000f07cf7210 */ /* 0x000fe400007e24dd */
[----:B------:R-:W-:-:S13]  /*4940*/  ISETP.GT.AND P0, PT, R4, 0x1, P6 ;  /* 0x000000010400780c */ /* 0x000fda0003704270 */
[----:B------:R-:W-:Y:S05]  /*4950*/  @!P0 BRA `(.L_x_53) ;  /* 0x0000000000048947 */ /* 0x000fea0003800000 */
[----:B------:R0:W5:Y:S02]  /*4960*/  LDG.E.LTC128B.U16 R9, desc[UR40][R188.64+0x2] ;  /* 0x00000228bc097981 */ /* 0x000164000c1e1520 */
.L_x_53:
[----:B------:R-:W-:Y:S05]  /*4970*/  BSYNC B1 ;  /* 0x0000000000017941 */ /* 0x000fea0003800000 */
.L_x_52:
[----:B-----5:R-:W-:Y:S01]  /*4980*/  IMAD.U32 R178, R9, 0x10000, RZ ;  /* 0x0001000009b27824 */ /* 0x020fe200078e00ff */
[----:B------:R-:W-:Y:S03]  /*4990*/  BSSY B1, `(.L_x_54) ;  /* 0x000000a000017945 */ /* 0x000fe60003800000 */
[----:B------:R-:W-:-:S04]  /*49a0*/  FMUL R178, R178, R23 ;  /* 0x00000017b2b27220 */ /* 0x000fc80000400000 */
[----:B------:R-:W-:Y:S01]  /*49b0*/  FFMA R179, R179, R192, R178 ;  /* 0x000000c0b3b37223 */ /* 0x000fe200000000b2 */
[----:B------:R-:W-:-:S04]  /*49c0*/  IADD3 R178, P1, R8, R212, RZ ;  /* 0x000000d408b27210 */ /* 0x000fc80007f3e0ff */
[----:B------:R-:W-:Y:S01]  /*49d0*/  F2FP.BF16.F32.PACK_AB R216, RZ, R179 ;  /* 0x000000b3ffd8723e */ /* 0x000fe200000010ff */
[----:B------:R-:W-:Y:S01]  /*49e0*/  IMAD.X R179, R177, 0x1, R7, P1 ;  /* 0x00000001b1b37824 */ /* 0x000fe200008e0607 */
[----:B------:R-:W-:-:S04]  /*49f0*/  ISETP.GT.AND P1, PT, R4, 0x8, P2 ;  /* 0x000000080400780c */ /* 0x000fc80001724270 */
[----:B------:R2:W-:Y:S09]  /*4a00*/  @P0 STG.E.U16 desc[UR40][R178.64+0x2], R216 ;  /* 0x000002d8b2000986 */ /* 0x0005f2000c101528 */
[----:B------:R-:W-:Y:S05]  /*4a10*/  @!P1 BRA `(.L_x_55) ;  /* 0x0000000000049947 */ /* 0x000fea0003800000 */
[----:B------:R0:W5:Y:S02]  /*4a20*/  LDG.E.LTC128B.U16 R9, desc[UR40][R208.64+0x10] ;  /* 0x00001028d0097981 */ /* 0x000164000c1e1520 */
.L_x_55:
[----:B------:R-:W-:Y:S05]  /*4a30*/  BSYNC B1 ;  /* 0x0000000000017941 */ /* 0x000fea0003800000 */
.L_x_54:
[----:B--2--5:R-:W-:Y:S01]  /*4a40*/  IMAD.U32 R216, R9, 0x10000, RZ ;  /* 0x0001000009d87824 */ /* 0x024fe200078e00ff */
[----:B------:R-:W-:Y:S01]  /*4a50*/  ISETP.GT.AND P0, PT, R4, 0x9, P2 ;  /* 0x000000090400780c */ /* 0x000fe20001704270 */
[----:B------:R-:W-:Y:S02]  /*4a60*/  BSSY B1, `(.L_x_56) ;  /* 0x000000a000017945 */ /* 0x000fe40003800000 */
[----:B------:R-:W-:Y:S01]  /*4a70*/  FMUL R217, R216, R23 ;  /* 0x00000017d8d97220 */ /* 0x000fe20000400000 */
[----:B------:R-:W-:-:S03]  /*4a80*/  @P1 IMAD.MOV.U32 R216, RZ, RZ, R212 ;  /* 0x000000ffffd81224 */ /* 0x000fc600078e00d4 */
[----:B------:R-:W-:-:S05]  /*4a90*/  FFMA R217, R180, R192, R217 ;  /* 0x000000c0b4d97223 */ /* 0x000fca00000000d9 */
[----:B------:R-:W-:-:S04]  /*4aa0*/  F2FP.BF16.F32.PACK_AB R217, RZ, R217 ;  /* 0x000000d9ffd9723e */ /* 0x000fc800000010ff */
[----:B------:R-:W-:Y:S01]  /*4ab0*/  PRMT R180, R217, 0x7610, R180 ;  /* 0x00007610d9b47816 */ /* 0x000fe200000000b4 */
[----:B------:R-:W-:-:S05]  /*4ac0*/  @P1 IMAD.MOV.U32 R217, RZ, RZ, R177 ;  /* 0x000000ffffd91224 */ /* 0x000fca00078e00b1 */
[----:B------:R2:W-:Y:S01]  /*4ad0*/  @P1 STG.E.U16 desc[UR40][R216.64+0x10], R180 ;  /* 0x000010b4d8001986 */ /* 0x0005e2000c101528 */
[----:B------:R-:W-:Y:S05]  /*4ae0*/  @!P0 BRA `(.L_x_57) ;  /* 0x0000000000048947 */ /* 0x000fea0003800000 */
[----:B------:R0:W5:Y:S02]  /*4af0*/  LDG.E.LTC128B.U16 R9, desc[UR40][R208.64+0x12] ;  /* 0x00001228d0097981 */ /* 0x000164000c1e1520 */
.L_x_57:
[----:B------:R-:W-:Y:S05]  /*4b00*/  BSYNC B1 ;  /* 0x0000000000017941 */ /* 0x000fea0003800000 */
.L_x_56:
[----:B--2--5:R-:W-:Y:S01]  /*4b10*/  IMAD.U32 R180, R9, 0x10000, RZ ;  /* 0x0001000009b47824 */ /* 0x024fe200078e00ff */
[----:B------:R-:W-:Y:S01]  /*4b20*/  ISETP.GT.AND P1, PT, R4, 0x8, P6 ;  /* 0x000000080400780c */ /* 0x000fe20003724270 */
[----:B------:R-:W-:Y:S02]  /*4b30*/  BSSY B1, `(.L_x_58) ;  /* 0x000000a000017945 */ /* 0x000fe40003800000 */
[----:B------:R-:W-:-:S04]  /*4b40*/  FMUL R180, R180, R23 ;  /* 0x00000017b4b47220 */ /* 0x000fc80000400000 */
[----:B------:R-:W-:Y:S01]  /*4b50*/  FFMA R180, R181, R192, R180 ;  /* 0x000000c0b5b47223 */ /* 0x000fe200000000b4 */
[----:B------:R-:W-:-:S04]  /*4b60*/  @P0 IMAD.MOV.U32 R181, RZ, RZ, R177 ;  /* 0x000000ffffb50224 */ /* 0x000fc800078e00b1 */
[----:B------:R-:W-:-:S04]  /*4b70*/  F2FP.BF16.F32.PACK_AB R180, RZ, R180 ;  /* 0x000000b4ffb4723e */ /* 0x000fc800000010ff */
[----:B------:R-:W-:Y:S02]  /*4b80*/  PRMT R216, R180, 0x7610, R216 ;  /* 0x00007610b4d87816 */ /* 0x000fe400000000d8 */
[----:B------:R-:W-:-:S05]  /*4b90*/  @P0 MOV R180, R212 ;  /* 0x000000d400b40202 */ /* 0x000fca0000000f00 */
[----:B------:R2:W-:Y:S01]  /*4ba0*/  @P0 STG.E.U16 desc[UR40][R180.64+0x12], R216 ;  /* 0x000012d8b4000986 */ /* 0x0005e2000c101528 */
[----:B------:R-:W-:Y:S05]  /*4bb0*/  @!P1 BRA `(.L_x_59) ;  /* 0x0000000000049947 */ /* 0x000fea0003800000 */
[----:B------:R0:W5:Y:S02]  /*4bc0*/  LDG.E.LTC128B.U16 R9, desc[UR40][R188.64+0x10] ;  /* 0x00001028bc097981 */ /* 0x000164000c1e1520 */
.L_x_59:
[----:B------:R-:W-:Y:S05]  /*4bd0*/  BSYNC B1 ;  /* 0x0000000000017941 */ /* 0x000fea0003800000 */
.L_x_58:
[----:B-----5:R-:W-:Y:S01]  /*4be0*/  IMAD.U32 R20, R9, 0x10000, RZ ;  /* 0x0001000009147824 */ /* 0x020fe200078e00ff */
[----:B------:R-:W-:Y:S01]  /*4bf0*/  IADD3 R214, P0, R194, R214, RZ ;  /* 0x000000d6c2d67210 */ /* 0x000fe20007f1e0ff */
[----:B------:R-:W-:Y:S01]  /*4c00*/  IMAD.WIDE.U32 R210, R198, 0x78, R210 ;  /* 0x00000078c6d27825 */ /* 0x000fe200078e00d2 */
[----:B------:R-:W-:Y:S03]  /*4c10*/  BSSY B1, `(.L_x_60) ;  /* 0x0000013000017945 */ /* 0x000fe60003800000 */
[----:B--2---:R-:W-:Y:S01]  /*4c20*/  FMUL R181, R20, R23 ;  /* 0x0000001714b57220 */ /* 0x004fe20000400000 */
[----:B------:R-:W-:Y:S01]  /*4c30*/  IMAD.X R21, R201, 0x1, R21, P0 ;  /* 0x00000001c9157824 */ /* 0x000fe200000e0615 */
[----:B------:R-:W-:Y:S02]  /*4c40*/  PRMT R201, R9, 0x7610, R201 ;  /* 0x0000761009c97816 */ /* 0x000fe400000000c9 */
[----:B------:R-:W-:-:S05]  /*4c50*/  FFMA R181, R182, R192, R181 ;  /* 0x000000c0b6b57223 */ /* 0x000fca00000000b5 */
[----:B------:R-:W-:-:S05]  /*4c60*/  F2FP.BF16.F32.PACK_AB R181, RZ, R181 ;  /* 0x000000b5ffb5723e */ /* 0x000fca00000010ff */
[----:B------:R2:W-:Y:S01]  /*4c70*/  @P1 STG.E.U16 desc[UR40][R178.64+0x10], R181 ;  /* 0x000010b5b2001986 */ /* 0x0005e2000c101528 */
[----:B------:R-:W-:-:S04]  /*4c80*/  IADD3 R180, P1, R10, R210, RZ ;  /* 0x000000d20ab47210 */ /* 0x000fc80007f3e0ff */
[----:B--2---:R-:W-:-:S03]  /*4c90*/  IADD3.X R181, R11, R199, R211, P1, !PT ;  /* 0x000000c70bb57210 */ /* 0x004fc60000ffe4d3 */
[----:B------:R-:W-:-:S03]  /*4ca0*/  IMAD.WIDE.U32 R180, R6, R198, R180 ;  /* 0x000000c606b47225 */ /* 0x000fc600078e00b4 */
[----:B------:R-:W-:-:S04]  /*4cb0*/  IADD3 R194, P1, R204, R180, RZ ;  /* 0x000000b4ccc27210 */ /* 0x000fc80007f3e0ff */
[----:B------:R-:W-:-:S03]  /*4cc0*/  IADD3.X R195, R205, R0, R181, P1, !PT ;  /* 0x00000000cdc37210 */ /* 0x000fc60000ffe4b5 */
[----:B------:R-:W-:-:S04]  /*4cd0*/  IMAD.WIDE.U32 R194, R17, R200, R194 ;  /* 0x000000c811c27225 */ /* 0x000fc800078e00c2 */
[----:B------:R-:W-:Y:S01]  /*4ce0*/  IMAD.IADD R20, R3, 0x1, R195 ;  /* 0x0000000103147824 */ /* 0x000fe200078e02c3 */
[----:B------:R-:W-:-:S04]  /*4cf0*/  LEA R180, P1, R194, R196, 0x1 ;  /* 0x000000c4c2b47211 */ /* 0x000fc800078208ff */
[----:B------:R-:W-:Y:S02]  /*4d00*/  LEA.HI.X R181, R194, R197, R20, 0x1, P1 ;  /* 0x000000c5c2b57211 */ /* 0x000fe400008f0c14 */
[----:B------:R-:W-:-:S13]  /*4d10*/  ISETP.GT.AND P1, PT, R4, 0x9, P6 ;  /* 0x000000090400780c */ /* 0x000fda0003724270 */
[----:B------:R-:W-:Y:S05]  /*4d20*/  @!P1 BRA `(.L_x_61) ;  /* 0x0000000000049947 */ /* 0x000fea0003800000 */
[----:B------:R2:W5:Y:S02]  /*4d30*/  LDG.E.LTC128B.U16 R201, desc[UR40][R188.64+0x12] ;  /* 0x00001228bcc97981 */ /* 0x000564000c1e1520 */
.L_x_61:
[----:B------:R-:W-:Y:S05]  /*4d40*/  BSYNC B1 ;  /* 0x0000000000017941 */ /* 0x000fea0003800000 */
.L_x_60:
[----:B-----5:R-:W-:Y:S01]  /*4d50*/  IMAD.U32 R20, R201, 0x10000, RZ ;  /* 0x00010000c9147824 */ /* 0x020fe200078e00ff */
[----:B------:R-:W-:Y:S01]  /*4d60*/  LEA R194, P0, R214, R196, 0x1 ;  /* 0x000000c4d6c27211 */ /* 0x000fe200078008ff */
[----:B------:R-:W-:Y:S01]  /*4d70*/  IMAD.WIDE.U32 R190, R198, 0x78, R190 ;  /* 0x00000078c6be7825 */ /* 0x000fe200078e00be */
[----:B------:R-:W-:-:S03]  /*4d80*/  SHF.L.U32 R9, R202, 0x8, RZ ;  /* 0x00000008ca097819 */ /* 0x000fc600000006ff */
[----:B------:R-:W-:Y:S01]  /*4d90*/  FMUL R182, R20, R23 ;  /* 0x0000001714b67220 */ /* 0x000fe20000400000 */
[----:B------:R-:W-:Y:S02]  /*4da0*/  LEA.HI.X R195, R214, R197, R21, 0x1, P0 ;  /* 0x000000c5d6c37211 */ /* 0x000fe400000f0c15 */
[----:B------:R-:W-:Y:S01]  /*4db0*/  IADD3 R20, P0, R220, R14, RZ ;  /* 0x0000000edc147210 */ /* 0x000fe20007f1e0ff */
[----:B------:R-:W-:Y:S01]  /*4dc0*/  FFMA R182, R183, R192, R182 ;  /* 0x000000c0b7b67223 */ /* 0x000fe200000000b6 */
[----:B------:R-:W-:-:S03]  /*4dd0*/  SHF.L.U64.HI R203, R202, 0x8, R203 ;  /* 0x00000008cacb7819 */ /* 0x000fc600000102cb */
[----:B------:R-:W-:Y:S01]  /*4de0*/  IMAD.X R21, R221, 0x1, R15, P0 ;  /* 0x00000001dd157824 */ /* 0x000fe200000e060f */
[----:B------:R-:W-:Y:S02]  /*4df0*/  F2FP.BF16.F32.PACK_AB R182, RZ, R182 ;  /* 0x000000b6ffb6723e */ /* 0x000fe400000010ff */
[----:B------:R-:W-:Y:S02]  /*4e00*/  IADD3 R10, P0, R10, R190, RZ ;  /* 0x000000be0a0a7210 */ /* 0x000fe40007f1e0ff */
[----:B------:R-:W-:Y:S02]  /*4e10*/  PRMT R183, R182, 0x7610, R183 ;  /* 0x00007610b6b77816 */ /* 0x000fe400000000b7 */
[----:B------:R-:W-:-:S03]  /*4e20*/  IADD3.X R11, R11, R199, R191, P0, !PT ;  /* 0x000000c70b0b7210 */ /* 0x000fc600007fe4bf */
[----:B------:R0:W-:Y:S01]  /*4e30*/  @P1 STG.E.U16 desc[UR40][R178.64+0x12], R183 ;  /* 0x000012b7b2001986 */ /* 0x0001e2000c101528 */
[----:B------:R-:W-:-:S04]  /*4e40*/  IADD3 R182, P0, P1, R8, R212, R9 ;  /* 0x000000d408b67210 */ /* 0x000fc8000791e009 */
[----:B0-----:R-:W-:Y:S02]  /*4e50*/  IADD3.X R183, R7, R177, R203, P0, P1 ;  /* 0x000000b107b77210 */ /* 0x001fe400007e24cb */
[----:B------:R-:W-:-:S04]  /*4e60*/  ISETP.GT.AND P1, PT, R5, 0x100, PT ;  /* 0x000001000500780c */ /* 0x000fc80003f24270 */
[----:B------:R-:W-:-:S13]  /*4e70*/  ISETP.GT.AND P0, PT, R4, RZ, P1 ;  /* 0x000000ff0400720c */ /* 0x000fda0000f04270 */
[----:B------:R-:W3:Y:S01]  /*4e80*/  @P0 LDG.E.LTC128B.U16 R201, desc[UR40][R194.64] ;  /* 0x00000028c2c90981 */ /* 0x000ee2000c1e1520 */
[----:B------:R-:W-:Y:S01]  /*4e90*/  IMAD.WIDE.U32 R10, R6, R198, R10 ;  /* 0x000000c6060a7225 */ /* 0x000fe200078e000a */
[----:B------:R-:W-:Y:S03]  /*4ea0*/  BSSY B1, `(.L_x_62) ;  /* 0x000000b000017945 */ /* 0x000fe60003800000 */
[----:B---3--:R-:W-:-:S04]  /*4eb0*/  IMAD.U32 R190, R201, 0x10000, RZ ;  /* 0x00010000c9be7824 */ /* 0x008fc800078e00ff */
[----:B------:R-:W-:-:S04]  /*4ec0*/  FMUL R191, R190, R23 ;  /* 0x00000017bebf7220 */ /* 0x000fc80000400000 */
[----:B------:R-:W-:-:S05]  /*4ed0*/  FFMA R191, R168, R192, R191 ;  /* 0x000000c0a8bf7223 */ /* 0x000fca00000000bf */
[----:B------:R-:W-:-:S05]  /*4ee0*/  F2FP.BF16.F32.PACK_AB R191, RZ, R191 ;  /* 0x000000bfffbf723e */ /* 0x000fca00000010ff */
[----:B------:R0:W-:Y:S01]  /*4ef0*/  @P0 STG.E.U16 desc[UR40][R20.64], R191 ;  /* 0x000000bf14000986 */ /* 0x0001e2000c101528 */
[----:B------:R-:W-:-:S04]  /*4f00*/  IADD3 R10, P0, R204, R10, RZ ;  /* 0x0000000acc0a7210 */ /* 0x000fc80007f1e0ff */
[----:B------:R-:W-:Y:S02]  /*4f10*/  IADD3.X R11, R205, R0, R11, P0, !PT ;  /* 0x00000000cd0b7210 */ /* 0x000fe400007fe40b */
[----:B------:R-:W-:-:S13]  /*4f20*/  ISETP.GT.AND P0, PT, R4, 0x1, P1 ;  /* 0x000000010400780c */ /* 0x000fda0000f04270 */
[----:B0-----:R-:W-:Y:S05]  /*4f30*/  @!P0 BRA `(.L_x_63) ;  /* 0x0000000000048947 */ /* 0x001fea0003800000 */
[----:B------:R0:W5:Y:S02]  /*4f40*/  LDG.E.LTC128B.U16 R201, desc[UR40][R180.64+0x2] ;  /* 0x00000228b4c97981 */ /* 0x000164000c1e1520 */
.L_x_63:
[----:B------:R-:W-:Y:S05]  /*4f50*/  BSYNC B1 ;  /* 0x0000000000017941 */ /* 0x000fea0003800000 */
.L_x_62:
[----:B-----5:R-:W-:Y:S01]  /*4f60*/  IMAD.U32 R0, R201, 0x10000, RZ ;  /* 0x00010000c9007824 */ /* 0x020fe200078e00ff */
[----:B------:R-:W-:Y:S03]  /*4f70*/  BSSY B1, `(.L_x_64) ;  /* 0x0000011000017945 */ /* 0x000fe60003800000 */
[----:B------:R-:W-:-:S04]  /*4f80*/  FMUL R0, R0, R23 ;  /* 0x0000001700007220 */ /* 0x000fc80000400000 */
[----:B------:R-:W-:Y:S01]  /*4f90*/  FFMA R0, R169, R192, R0 ;  /* 0x000000c0a9007223 */ /* 0x000fe20000000000 */
[----:B------:R-:W-:-:S04]  /*4fa0*/  IMAD.WIDE.U32 R168, R17, R200, R10 ;  /* 0x000000c811a87225 */ /* 0x000fc800078e000a */
[----:B------:R-:W-:Y:S01]  /*4fb0*/  F2FP.BF16.F32.PACK_AB R0, RZ, R0 ;  /* 0x00000000ff00723e */ /* 0x000fe200000010ff */
[----:B------:R-:W-:-:S04]  /*4fc0*/  IMAD.IADD R3, R3, 0x1, R169 ;  /* 0x0000000103037824 */ /* 0x000fc800078e02a9 */
[----:B------:R3:W-:Y:S01]  /*4fd0*/  @P0 STG.E.U16 desc[UR40][R20.64+0x2], R0 ;  /* 0x0000020014000986 */ /* 0x0007e2000c101528 */
[----:B------:R-:W-:-:S04]  /*4fe0*/  LEA R10, P0, R193, R196, 0x1 ;  /* 0x000000c4c10a7211 */ /* 0x000fc800078008ff */
[----:B------:R-:W-:Y:S02]  /*4ff0*/  LEA.HI.X R11, R193, R197, R219, 0x1, P0 ;  /* 0x000000c5c10b7211 */ /* 0x000fe400000f0cdb */
[----:B------:R-:W-:-:S04]  /*5000*/  LEA R196, P0, R168, R196, 0x1 ;  /* 0x000000c4a8c47211 */ /* 0x000fc800078008ff */
[----:B------:R-:W-:Y:S02]  /*5010*/  LEA.HI.X R197, R168, R197, R3, 0x1, P0 ;  /* 0x000000c5a8c57211 */ /* 0x000fe400000f0c03 */
[----:B------:R-:W-:-:S05]  /*5020*/  IADD3 R168, P0, R20, R8, RZ ;  /* 0x0000000814a87210 */ /* 0x000fca0007f1e0ff */
[----:B------:R-:W-:Y:S01]  /*5030*/  IMAD.X R169, R21, 0x1, R7, P0 ;  /* 0x0000000115a97824 */ /* 0x000fe200000e0607 */
[----:B------:R-:W-:-:S04]  /*5040*/  ISETP.GT.AND P0, PT, R5, 0x108, PT ;  /* 0x000001080500780c */ /* 0x000fc80003f04270 */
[----:B------:R-:W-:-:S13]  /*5050*/  ISETP.GT.AND P5, PT, R4, RZ, P0 ;  /* 0x000000ff0400720c */ /* 0x000fda00007a4270 */
[----:B---3--:R-:W-:Y:S05]  /*5060*/  @!P5 BRA `(.L_x_65) ;  /* 0x000000000004d947 */ /* 0x008fea0003800000 */
[----:B------:R3:W5:Y:S02]  /*5070*/  LDG.E.LTC128B.U16 R201, desc[UR40][R10.64] ;  /* 0x000000280ac97981 */ /* 0x000764000c1e1520 */
.L_x_65:
[----:B------:R-:W-:Y:S05]  /*5080*/  BSYNC B1 ;  /* 0x0000000000017941 */ /* 0x000fea0003800000 */
.L_x_64:
[----:B-----5:R-:W-:Y:S01]  /*5090*/  IMAD.U32 R0, R201, 0x10000, RZ ;  /* 0x00010000c9007824 */ /* 0x020fe200078e00ff */
[----:B------:R-:W-:Y:S03]  /*50a0*/  BSSY B1, `(.L_x_66) ;  /* 0x0000008000017945 */ /* 0x000fe60003800000 */
[----:B------:R-:W-:-:S04]  /*50b0*/  FMUL R3, R0, R23 ;  /* 0x0000001700037220 */ /* 0x000fc80000400000 */
[----:B------:R-:W-:-:S05]  /*50c0*/  FFMA R3, R170, R192, R3 ;  /* 0x000000c0aa037223 */ /* 0x000fca0000000003 */
[----:B------:R-:W-:-:S05]  /*50d0*/  F2FP.BF16.F32.PACK_AB R3, RZ, R3 ;  /* 0x00000003ff03723e */ /* 0x000fca00000010ff */
[----:B------:R0:W-:Y:S01]  /*50e0*/  @P5 STG.E.U16 desc[UR40][R168.64], R3 ;  /* 0x00000003a8005986 */ /* 0x0001e2000c101528 */
[----:B------:R-:W-:-:S13]  /*50f0*/  ISETP.GT.AND P5, PT, R4, 0x1, P0 ;  /* 0x000000010400780c */ /* 0x000fda00007a4270 */
[----:B0-----:R-:W-:Y:S05]  /*5100*/  @!P5 BRA `(.L_x_67) ;  /* 0x000000000004d947 */ /* 0x001fea0003800000 */
[----:B------:R0:W5:Y:S02]  /*5110*/  LDG.E.LTC128B.U16 R201, desc[UR40][R196.64+0x2] ;  /* 0x00000228c4c97981 */ /* 0x000164000c1e1520 */
.L_x_67:
[----:B------:R-:W-:Y:S05]  /*5120*/  BSYNC B1 ;  /* 0x0000000000017941 */ /* 0x000fea0003800000 */
.L_x_66:
        /* <DEDUP_REMOVED lines=9> */
.L_x_69:
[----:B------:R-:W-:Y:S05]  /*51c0*/  BSYNC B1 ;  /* 0x0000000000017941 */ /* 0x000fea0003800000 */
.L_x_68:
[----:B-----5:R-:W-:Y:S01]  /*51d0*/  SHF.L.U32 R0, R201, 0x10, RZ ;  /* 0x00000010c9007819 */ /* 0x020fe200000006ff */
[----:B---3--:R-:W-:Y:S01]  /*51e0*/  @P5 IMAD.MOV.U32 R10, RZ, RZ, R20 ;  /* 0x000000ffff0a5224 */ /* 0x008fe200078e0014 */
[----:B------:R-:W-:Y:S01]  /*51f0*/  BSSY B1, `(.L_x_70) ;  /* 0x0000009000017945 */ /* 0x000fe20003800000 */
[----:B------:R-:W-:Y:S02]  /*5200*/  @P5 IMAD.MOV.U32 R11, RZ, RZ, R21 ;  /* 0x000000ffff0b5224 */ /* 0x000fe400078e0015 */
[----:B------:R-:W-:-:S04]  /*5210*/  FMUL R3, R0, R23 ;  /* 0x0000001700037220 */ /* 0x000fc80000400000 */
[----:B------:R-:W-:-:S05]  /*5220*/  FFMA R3, R172, R192, R3 ;  /* 0x000000c0ac037223 */ /* 0x000fca0000000003 */
[----:B------:R-:W-:-:S05]  /*5230*/  F2FP.BF16.F32.PACK_AB R3, RZ, R3 ;  /* 0x00000003ff03723e */ /* 0x000fca00000010ff */
[----:B------:R3:W-:Y:S01]  /*5240*/  @P5 STG.E.U16 desc[UR40][R10.64+0x10], R3 ;  /* 0x000010030a005986 */ /* 0x0007e2000c101528 */
[----:B------:R-:W-:-:S13]  /*5250*/  ISETP.GT.AND P5, PT, R4, 0x9, P1 ;  /* 0x000000090400780c */ /* 0x000fda0000fa4270 */
[----:B---3--:R-:W-:Y:S05]  /*5260*/  @!P5 BRA `(.L_x_71) ;  /* 0x000000000004d947 */ /* 0x008fea0003800000 */
[----:B------:R3:W5:Y:S02]  /*5270*/  LDG.E.LTC128B.U16 R201, desc[UR40][R180.64+0x12] ;  /* 0x00001228b4c97981 */ /* 0x000764000c1e1520 */
.L_x_71:
[----:B------:R-:W-:Y:S05]  /*5280*/  BSYNC B1 ;  /* 0x0000000000017941 */ /* 0x000fea0003800000 */
.L_x_70:
[----:B-----5:R-:W-:Y:S01]  /*5290*/  IMAD.U32 R0, R201, 0x10000, RZ ;  /* 0x00010000c9007824 */ /* 0x020fe200078e00ff */
[----:B------:R-:W-:Y:S01]  /*52a0*/  BSSY B1, `(.L_x_72) ;  /* 0x000000c000017945 */ /* 0x000fe20003800000 */
[----:B------:R-:W-:Y:S02]  /*52b0*/  @P5 IMAD.MOV.U32 R10, RZ, RZ, R20 ;  /* 0x000000ffff0a5224 */ /* 0x000fe400078e0014 */
[----:B------:R-:W-:Y:S01]  /*52c0*/  FMUL R0, R0, R23 ;  /* 0x0000001700007220 */ /* 0x000fe20000400000 */
[----:B------:R-:W-:-:S03]  /*52d0*/  @P5 IMAD.MOV.U32 R11, RZ, RZ, R21 ;  /* 0x000000ffff0b5224 */ /* 0x000fc600078e0015 */
[----:B------:R-:W-:-:S05]  /*52e0*/  FFMA R0, R173, R192, R0 ;  /* 0x000000c0ad007223 */ /* 0x000fca0000000000 */
[----:B------:R-:W-:-:S05]  /*52f0*/  F2FP.BF16.F32.PACK_AB R0, RZ, R0 ;  /* 0x00000000ff00723e */ /* 0x000fca00000010ff */
[----:B------:R0:W-:Y:S01]  /*5300*/  @P5 STG.E.U16 desc[UR40][R10.64+0x12], R0 ;  /* 0x000012000a005986 */ /* 0x0001e2000c101528 */
[----:B------:R-:W-:-:S05]  /*5310*/  IADD3 R20, P5, R20, R8, RZ ;  /* 0x0000000814147210 */ /* 0x000fca0007fbe0ff */
[----:B------:R-:W-:Y:S01]  /*5320*/  IMAD.X R21, R21, 0x1, R7, P5 ;  /* 0x0000000115157824 */ /* 0x000fe200028e0607 */
[----:B------:R-:W-:-:S13]  /*5330*/  ISETP.GT.AND P5, PT, R4, 0x8, P0 ;  /* 0x000000080400780c */ /* 0x000fda00007a4270 */
[----:B0-----:R-:W-:Y:S05]  /*5340*/  @!P5 BRA `(.L_x_73) ;  /* 0x000000000004d947 */ /* 0x001fea0003800000 */
[----:B------:R0:W5:Y:S02]  /*5350*/  LDG.E.LTC128B.U16 R201, desc[UR40][R196.64+0x10] ;  /* 0x00001028c4c97981 */ /* 0x000164000c1e1520 */
.L_x_73:
[----:B------:R-:W-:Y:S05]  /*5360*/  BSYNC B1 ;  /* 0x0000000000017941 */ /* 0x000fea0003800000 */
.L_x_72:
[----:B-----5:R-:W-:Y:S01]  /*5370*/  SHF.L.U32 R0, R201, 0x10, RZ ;  /* 0x00000010c9007819 */ /* 0x020fe200000006ff */
[----:B------:R-:W-:Y:S04]  /*5380*/  BSSY B1, `(.L_x_74) ;  /* 0x000000c000017945 */ /* 0x000fe80003800000 */
[----:B------:R-:W-:-:S04]  /*5390*/  FMUL R3, R0, R23 ;  /* 0x0000001700037220 */ /* 0x000fc80000400000 */
[----:B------:R-:W-:-:S05]  /*53a0*/  FFMA R3, R174, R192, R3 ;  /* 0x000000c0ae037223 */ /* 0x000fca0000000003 */
[----:B------:R-:W-:-:S05]  /*53b0*/  F2FP.BF16.F32.PACK_AB R3, RZ, R3 ;  /* 0x00000003ff03723e */ /* 0x000fca00000010ff */
[----:B------:R0:W-:Y:S01]  /*53c0*/  @P5 STG.E.U16 desc[UR40][R20.64+0x10], R3 ;  /* 0x0000100314005986 */ /* 0x0001e2000c101528 */
[----:B------:R-:W-:-:S05]  /*53d0*/  IADD3 R10, P5, R9, R212, RZ ;  /* 0x000000d4090a7210 */ /* 0x000fca0007fbe0ff */
[----:B------:R-:W-:Y:S01]  /*53e0*/  IMAD.X R11, R177, 0x1, R203, P5 ;  /* 0x00000001b10b7824 */ /* 0x000fe200028e06cb */
[----:B------:R-:W-:-:S05]  /*53f0*/  IADD3 R8, P5, R8, R10, RZ ;  /* 0x0000000a08087210 */ /* 0x000fca0007fbe0ff */
[----:B------:R-:W-:Y:S01]  /*5400*/  IMAD.X R9, R7, 0x1, R11, P5 ;  /* 0x0000000107097824 */ /* 0x000fe200028e060b */
[----:B------:R-:W-:-:S13]  /*5410*/  ISETP.GT.AND P5, PT, R4, 0x9, P0 ;  /* 0x000000090400780c */ /* 0x000fda00007a4270 */
[----:B0-----:R-:W-:Y:S05]  /*5420*/  @!P5 BRA `(.L_x_75) ;  /* 0x000000000004d947 */ /* 0x001fea0003800000 */
[----:B------:R0:W5:Y:S02]  /*5430*/  LDG.E.LTC128B.U16 R201, desc[UR40][R196.64+0x12] ;  /* 0x00001228c4c97981 */ /* 0x000164000c1e1520 */
.L_x_75:
[----:B------:R-:W-:Y:S05]  /*5440*/  BSYNC B1 ;  /* 0x0000000000017941 */ /* 0x000fea0003800000 */
.L_x_74:
        /* <DEDUP_REMOVED lines=9> */
.L_x_77:
[----:B------:R-:W-:Y:S05]  /*54e0*/  BSYNC B1 ;  /* 0x0000000000017941 */ /* 0x000fea0003800000 */
.L_x_76:
        /* <DEDUP_REMOVED lines=9> */
.L_x_79:
[----:B------:R-:W-:Y:S05]  /*5580*/  BSYNC B1 ;  /* 0x0000000000017941 */ /* 0x000fea0003800000 */
.L_x_78:
        /* <DEDUP_REMOVED lines=9> */
.L_x_81:
[----:B------:R-:W-:Y:S05]  /*5620*/  BSYNC B1 ;  /* 0x0000000000017941 */ /* 0x000fea0003800000 */
.L_x_80:
        /* <DEDUP_REMOVED lines=9> */
.L_x_83:
[----:B------:R-:W-:Y:S05]  /*56c0*/  BSYNC B1 ;  /* 0x0000000000017941 */ /* 0x000fea0003800000 */
.L_x_82:
[----:B-----5:R-:W-:Y:S01]  /*56d0*/  SHF.L.U32 R0, R201, 0x10, RZ ;  /* 0x00000010c9007819 */ /* 0x020fe200000006ff */
[----:B------:R-:W-:Y:S04]  /*56e0*/  BSSY B1, `(.L_x_84) ;  /* 0x0000008000017945 */ /* 0x000fe80003800000 */
[----:B------:R-:W-:-:S04]  /*56f0*/  FMUL R0, R0, R23 ;  /* 0x0000001700007220 */ /* 0x000fc80000400000 */
[----:B------:R-:W-:-:S05]  /*5700*/  FFMA R0, R163, R192, R0 ;  /* 0x000000c0a3007223 */ /* 0x000fca0000000000 */
[----:B------:R-:W-:-:S05]  /*5710*/  F2FP.BF16.F32.PACK_AB R0, RZ, R0 ;  /* 0x00000000ff00723e */ /* 0x000fca00000010ff */
[----:B------:R0:W-:Y:S01]  /*5720*/  @P5 STG.E.U16 desc[UR40][R186.64+0x22], R0 ;  /* 0x00002200ba005986 */ /* 0x0001e2000c101528 */
[----:B------:R-:W-:-:S13]  /*5730*/  ISETP.GT.AND P5, PT, R4, 0x18, P4 ;  /* 0x000000180400780c */ /* 0x000fda00027a4270 */
[----:B0-----:R-:W-:Y:S05]  /*5740*/  @!P5 BRA `(.L_x_85) ;  /* 0x000000000004d947 */ /* 0x001fea0003800000 */
[----:B------:R0:W5:Y:S02]  /*5750*/  LDG.E.LTC128B.U16 R201, desc[UR40][R12.64+0x30] ;  /* 0x000030280cc97981 */ /* 0x000164000c1e1520 */
.L_x_85:
[----:B------:R-:W-:Y:S05]  /*5760*/  BSYNC B1 ;  /* 0x0000000000017941 */ /* 0x000fea0003800000 */
.L_x_84:
        /* <DEDUP_REMOVED lines=9> */
.L_x_87:
[----:B------:R-:W-:Y:S05]  /*5800*/  BSYNC B1 ;  /* 0x0000000000017941 */ /* 0x000fea0003800000 */
.L_x_86:
        /* <DEDUP_REMOVED lines=9> */
.L_x_89:
[----:B------:R-:W-:Y:S05]  /*58a0*/  BSYNC B1 ;  /* 0x0000000000017941 */ /* 0x000fea0003800000 */
.L_x_88:
        /* <DEDUP_REMOVED lines=9> */
.L_x_91:
[----:B------:R-:W-:Y:S05]  /*5940*/  BSYNC B1 ;  /* 0x0000000000017941 */ /* 0x000fea0003800000 */
.L_x_90:
        /* <DEDUP_REMOVED lines=9> */
.L_x_93:
[----:B------:R-:W-:Y:S05]  /*59e0*/  BSYNC B1 ;  /* 0x0000000000017941 */ /* 0x000fea0003800000 */
.L_x_92:
[----:B-----5:R-:W-:Y:S01]  /*59f0*/  IMAD.U32 R0, R201, 0x10000, RZ ;  /* 0x00010000c9007824 */ /* 0x020fe200078e00ff */
[----:B------:R-:W-:Y:S01]  /*5a00*/  @P5 MOV R7, R177 ;  /* 0x000000b100075202 */ /* 0x000fe20000000f00 */
[----:B------:R-:W-:Y:S01]  /*5a10*/  @P5 IMAD.MOV.U32 R6, RZ, RZ, R212 ;  /* 0x000000ffff065224 */ /* 0x000fe200078e00d4 */
[----:B------:R-:W-:Y:S01]  /*5a20*/  BSSY B1, `(.L_x_94) ;  /* 0x0000008000017945 */ /* 0x000fe20003800000 */
[----:B------:R-:W-:-:S04]  /*5a30*/  FMUL R3, R0, R23 ;  /* 0x0000001700037220 */ /* 0x000fc80000400000 */
[----:B------:R-:W-:-:S05]  /*5a40*/  FFMA R3, R152, R192, R3 ;  /* 0x000000c098037223 */ /* 0x000fca0000000003 */
[----:B------:R-:W-:-:S05]  /*5a50*/  F2FP.BF16.F32.PACK_AB R3, RZ, R3 ;  /* 0x00000003ff03723e */ /* 0x000fca00000010ff */
[----:B------:R0:W-:Y:S01]  /*5a60*/  @P5 STG.E.U16 desc[UR40][R6.64+0x20], R3 ;  /* 0x0000200306005986 */ /* 0x0001e2000c101528 */
[----:B------:R-:W-:-:S13]  /*5a70*/  ISETP.GT.AND P5, PT, R4, 0x11, P2 ;  /* 0x000000110400780c */ /* 0x000fda00017a4270 */
[----:B0-----:R-:W-:Y:S05]  /*5a80*/  @!P5 BRA `(.L_x_95) ;  /* 0x000000000004d947 */ /* 0x001fea0003800000 */
[----:B------:R0:W5:Y:S02]  /*5a90*/  LDG.E.LTC128B.U16 R201, desc[UR40][R208.64+0x22] ;  /* 0x00002228d0c97981 */ /* 0x000164000c1e1520 */
.L_x_95:
[----:B------:R-:W-:Y:S05]  /*5aa0*/  BSYNC B1 ;  /* 0x0000000000017941 */ /* 0x000fea0003800000 */
.L_x_94:
        /* <DEDUP_REMOVED lines=8> */
[----:B------:R-:W-:-:S13]  /*5b30*/  ISETP.GT.AND P5, PT, R4, 0x10, P6 ;  /* 0x000000100400780c */ /* 0x000fda00037a4270 */
[----:B0-----:R-:W-:Y:S05]  /*5b40*/  @!P5 BRA `(.L_x_97) ;  /* 0x000000000004d947 */ /* 0x001fea0003800000 */
[----:B------:R0:W5:Y:S02]  /*5b50*/  LDG.E.LTC128B.U16 R201, desc[UR40][R188.64+0x20] ;  /* 0x00002028bcc97981 */ /* 0x000164000c1e1520 */
.L_x_97:
[----:B------:R-:W-:Y:S05]  /*5b60*/  BSYNC B1 ;  /* 0x0000000000017941 */ /* 0x000fea0003800000 */
.L_x_96:
        /* <DEDUP_REMOVED lines=11> */
.L_x_99:
[----:B------:R-:W-:Y:S05]  /*5c20*/  BSYNC B1 ;  /* 0x0000000000017941 */ /* 0x000fea0003800000 */
.L_x_98:
[----:B-----5:R-:W-:Y:S01]  /*5c30*/  SHF.L.U32 R0, R201, 0x10, RZ ;  /* 0x00000010c9007819 */ /* 0x020fe200000006ff */
[----:B------:R-:W-:Y:S01]  /*5c40*/  @P5 IMAD.MOV.U32 R6, RZ, RZ, R178 ;  /* 0x000000ffff065224 */ /* 0x000fe200078e00b2 */
[----:B------:R-:W-:Y:S01]  /*5c50*/  BSSY B1, `(.L_x_100) ;  /* 0x0000009000017945 */ /* 0x000fe20003800000 */
[----:B------:R-:W-:Y:S02]  /*5c60*/  @P5 IMAD.MOV.U32 R7, RZ, RZ, R179 ;  /* 0x000000ffff075224 */ /* 0x000fe400078e00b3 */
[----:B------:R-:W-:-:S04]  /*5c70*/  FMUL R0, R0, R23 ;  /* 0x0000001700007220 */ /* 0x000fc80000400000 */
[----:B------:R-:W-:-:S05]  /*5c80*/  FFMA R0, R155, R192, R0 ;  /* 0x000000c09b007223 */ /* 0x000fca0000000000 */
[----:B------:R-:W-:-:S05]  /*5c90*/  F2FP.BF16.F32.PACK_AB R0, RZ, R0 ;  /* 0x00000000ff00723e */ /* 0x000fca00000010ff */
[----:B------:R0:W-:Y:S01]  /*5ca0*/  @P5 STG.E.U16 desc[UR40][R6.64+0x22], R0 ;  /* 0x0000220006005986 */ /* 0x0001e2000c101528 */
[----:B------:R-:W-:-:S13]  /*5cb0*/  ISETP.GT.AND P5, PT, R4, 0x18, P2 ;  /* 0x000000180400780c */ /* 0x000fda00017a4270 */
[----:B0-----:R-:W-:Y:S05]  /*5cc0*/  @!P5 BRA `(.L_x_101) ;  /* 0x000000000004d947 */ /* 0x001fea0003800000 */
[----:B------:R0:W5:Y:S02]  /*5cd0*/  LDG.E.LTC128B.U16 R201, desc[UR40][R208.64+0x30] ;  /* 0x00003028d0c97981 */ /* 0x000164000c1e1520 */
.L_x_101:
[----:B------:R-:W-:Y:S05]  /*5ce0*/  BSYNC B1 ;  /* 0x0000000000017941 */ /* 0x000fea0003800000 */
.L_x_100:
        /* <DEDUP_REMOVED lines=11> */
.L_x_103:
[----:B------:R-:W-:Y:S05]  /*5da0*/  BSYNC B1 ;  /* 0x0000000000017941 */ /* 0x000fea0003800000 */
.L_x_102:
        /* <DEDUP_REMOVED lines=11> */
.L_x_105:
[----:B------:R-:W-:Y:S05]  /*5e60*/  BSYNC B1 ;  /* 0x0000000000017941 */ /* 0x000fea0003800000 */
.L_x_104:
        /* <DEDUP_REMOVED lines=11> */
.L_x_107:
[----:B------:R-:W-:Y:S05]  /*5f20*/  BSYNC B1 ;  /* 0x0000000000017941 */ /* 0x000fea0003800000 */
.L_x_106:
[----:B-----5:R-:W-:Y:S01]  /*5f30*/  IMAD.U32 R0, R201, 0x10000, RZ ;  /* 0x00010000c9007824 */ /* 0x020fe200078e00ff */
[----:B------:R-:W-:Y:S01]  /*5f40*/  @P5 MOV R7, R179 ;  /* 0x000000b300075202 */ /* 0x000fe20000000f00 */
[----:B------:R-:W-:Y:S02]  /*5f50*/  @P5 IMAD.MOV.U32 R6, RZ, RZ, R178 ;  /* 0x000000ffff065224 */ /* 0x000fe400078e00b2 */
[----:B------:R-:W-:-:S04]  /*5f60*/  FMUL R0, R0, R23 ;  /* 0x0000001700007220 */ /* 0x000fc80000400000 */
[----:B------:R-:W-:-:S05]  /*5f70*/  FFMA R0, R159, R192, R0 ;  /* 0x000000c09f007223 */ /* 0x000fca0000000000 */
[----:B------:R-:W-:-:S04]  /*5f80*/  F2FP.BF16.F32.PACK_AB R0, RZ, R0 ;  /* 0x00000000ff00723e */ /* 0x000fc800000010ff */
[----:B------:R-:W-:-:S05]  /*5f90*/  PRMT R5, R0, 0x7610, R5 ;  /* 0x0000761000057816 */ /* 0x000fca0000000005 */
[----:B------:R0:W-:Y:S01]  /*5fa0*/  @P5 STG.E.U16 desc[UR40][R6.64+0x32], R5 ;  /* 0x0000320506005986 */ /* 0x0001e2000c101528 */
[----:B------:R-:W-:-:S13]  /*5fb0*/  ISETP.GT.AND P5, PT, R4, 0x10, P1 ;  /* 0x000000100400780c */ /* 0x000fda0000fa4270 */
[----:B------:R-:W2:Y:S01]  /*5fc0*/  @P5 LDG.E.LTC128B.U16 R201, desc[UR40][R180.64+0x20] ;  /* 0x00002028b4c95981 */ /* 0x000ea2000c1e1520 */
[----:B------:R-:W-:Y:S01]  /*5fd0*/  BSSY B1, `(.L_x_108) ;  /* 0x0000009000017945 */ /* 0x000fe20003800000 */
[----:B--2---:R-:W-:-:S04]  /*5fe0*/  IMAD.U32 R0, R201, 0x10000, RZ ;  /* 0x00010000c9007824 */ /* 0x004fc800078e00ff */
[----:B------:R-:W-:-:S04]  /*5ff0*/  FMUL R3, R0, R23 ;  /* 0x0000001700037220 */ /* 0x000fc80000400000 */
[----:B------:R-:W-:-:S05]  /*6000*/  FFMA R3, R144, R192, R3 ;  /* 0x000000c090037223 */ /* 0x000fca0000000003 */
[----:B------:R-:W-:-:S05]  /*6010*/  F2FP.BF16.F32.PACK_AB R3, RZ, R3 ;  /* 0x00000003ff03723e */ /* 0x000fca00000010ff */
[----:B------:R0:W-:Y:S01]  /*6020*/  @P5 STG.E.U16 desc[UR40][R10.64+0x20], R3 ;  /* 0x000020030a005986 */ /* 0x0001e2000c101528 */
[----:B------:R-:W-:-:S13]  /*6030*/  ISETP.GT.AND P5, PT, R4, 0x11, P1 ;  /* 0x000000110400780c */ /* 0x000fda0000fa4270 */
[----:B0-----:R-:W-:Y:S05]  /*6040*/  @!P5 BRA `(.L_x_109) ;  /* 0x000000000004d947 */ /* 0x001fea0003800000 */
[----:B------:R0:W5:Y:S02]  /*6050*/  LDG.E.LTC128B.U16 R201, desc[UR40][R180.64+0x22] ;  /* 0x00002228b4c97981 */ /* 0x000164000c1e1520 */
.L_x_109:
[----:B------:R-:W-:Y:S05]  /*6060*/  BSYNC B1 ;  /* 0x0000000000017941 */ /* 0x000fea0003800000 */
.L_x_108:
[----:B-----5:R-:W-:Y:S01]  /*6070*/  IMAD.U32 R0, R201, 0x10000, RZ ;  /* 0x00010000c9007824 */ /* 0x020fe200078e00ff */
[----:B------:R-:W-:Y:S03]  /*6080*/  BSSY B1, `(.L_x_110) ;  /* 0x0000008000017945 */ /* 0x000fe60003800000 */
[----:B------:R-:W-:-:S04]  /*6090*/  FMUL R0, R0, R23 ;  /* 0x0000001700007220 */ /* 0x000fc80000400000 */
[----:B------:R-:W-:-:S05]  /*60a0*/  FFMA R0, R145, R192, R0 ;  /* 0x000000c091007223 */ /* 0x000fca0000000000 */
[----:B------:R-:W-:-:S05]  /*60b0*/  F2FP.BF16.F32.PACK_AB R0, RZ, R0 ;  /* 0x00000000ff00723e */ /* 0x000fca00000010ff */
[----:B------:R2:W-:Y:S01]  /*60c0*/  @P5 STG.E.U16 desc[UR40][R10.64+0x22], R0 ;  /* 0x000022000a005986 */ /* 0x0005e2000c101528 */
[----:B------:R-:W-:-:S13]  /*60d0*/  ISETP.GT.AND P5, PT, R4, 0x10, P0 ;  /* 0x000000100400780c */ /* 0x000fda00007a4270 */
[----:B--2---:R-:W-:Y:S05]  /*60e0*/  @!P5 BRA `(.L_x_111) ;  /* 0x000000000004d947 */ /* 0x004fea0003800000 */
[----:B------:R2:W5:Y:S02]  /*60f0*/  LDG.E.LTC128B.U16 R201, desc[UR40][R196.64+0x20] ;  /* 0x00002028c4c97981 */ /* 0x000564000c1e1520 */
.L_x_111:
[----:B------:R-:W-:Y:S05]  /*6100*/  BSYNC B1 ;  /* 0x0000000000017941 */ /* 0x000fea0003800000 */
.L_x_110:
        /* <DEDUP_REMOVED lines=9> */
.L_x_113:
[----:B------:R-:W-:Y:S05]  /*61a0*/  BSYNC B1 ;  /* 0x0000000000017941 */ /* 0x000fea0003800000 */
.L_x_112:
        /* <DEDUP_REMOVED lines=9> */
.L_x_115:
[----:B------:R-:W-:Y:S05]  /*6240*/  BSYNC B1 ;  /* 0x0000000000017941 */ /* 0x000fea0003800000 */
.L_x_114:
        /* <DEDUP_REMOVED lines=9> */
.L_x_117:
[----:B------:R-:W-:Y:S05]  /*62e0*/  BSYNC B1 ;  /* 0x0000000000017941 */ /* 0x000fea0003800000 */
.L_x_116:
        /* <DEDUP_REMOVED lines=9> */
.L_x_119:
[----:B------:R-:W-:Y:S05]  /*6380*/  BSYNC B1 ;  /* 0x0000000000017941 */ /* 0x000fea0003800000 */
.L_x_118:
        /* <DEDUP_REMOVED lines=11> */
.L_x_121:
[----:B------:R-:W-:Y:S05]  /*6440*/  BSYNC B1 ;  /* 0x0000000000017941 */ /* 0x000fea0003800000 */
.L_x_120:
        /* <DEDUP_REMOVED lines=11> */
.L_x_123:
[----:B------:R-:W-:Y:S05]  /*6500*/  BSYNC B1 ;  /* 0x0000000000017941 */ /* 0x000fea0003800000 */
.L_x_122:
        /* <DEDUP_REMOVED lines=9> */
.L_x_125:
[----:B------:R-:W-:Y:S05]  /*65a0*/  BSYNC B1 ;  /* 0x0000000000017941 */ /* 0x000fea0003800000 */
.L_x_124:
        /* <DEDUP_REMOVED lines=9> */
.L_x_127:
[----:B------:R-:W-:Y:S05]  /*6640*/  BSYNC B1 ;  /* 0x0000000000017941 */ /* 0x000fea0003800000 */
.L_x_126:
        /* <DEDUP_REMOVED lines=9> */
.L_x_129:
[----:B------:R-:W-:Y:S05]  /*66e0*/  BSYNC B1 ;  /* 0x0000000000017941 */ /* 0x000fea0003800000 */
.L_x_128:
        /* <DEDUP_REMOVED lines=9> */
.L_x_131:
[----:B------:R-:W-:Y:S05]  /*6780*/  BSYNC B1 ;  /* 0x0000000000017941 */ /* 0x000fea0003800000 */
.L_x_130:
        /* <DEDUP_REMOVED lines=9> */
.L_x_133:
[----:B------:R-:W-:Y:S05]  /*6820*/  BSYNC B1 ;  /* 0x0000000000017941 */ /* 0x000fea0003800000 */
.L_x_132:
        /* <DEDUP_REMOVED lines=9> */
.L_x_135:
[----:B------:R-:W-:Y:S05]  /*68c0*/  BSYNC B1 ;  /* 0x0000000000017941 */ /* 0x000fea0003800000 */
.L_x_134:
        /* <DEDUP_REMOVED lines=9> */
.L_x_137:
[----:B------:R-:W-:Y:S05]  /*6960*/  BSYNC B1 ;  /* 0x0000000000017941 */ /* 0x000fea0003800000 */
.L_x_136:
        /* <DEDUP_REMOVED lines=9> */
.L_x_139:
[----:B------:R-:W-:Y:S05]  /*6a00*/  BSYNC B1 ;  /* 0x0000000000017941 */ /* 0x000fea0003800000 */
.L_x_138:
        /* <DEDUP_REMOVED lines=11> */
.L_x_141:
[----:B------:R-:W-:Y:S05]  /*6ac0*/  BSYNC B1 ;  /* 0x0000000000017941 */ /* 0x000fea0003800000 */
.L_x_140:
        /* <DEDUP_REMOVED lines=11> */
.L_x_143:
[----:B------:R-:W-:Y:S05]  /*6b80*/  BSYNC B1 ;  /* 0x0000000000017941 */ /* 0x000fea0003800000 */
.L_x_142:
        /* <DEDUP_REMOVED lines=11> */
.L_x_145:
[----:B------:R-:W-:Y:S05]  /*6c40*/  BSYNC B1 ;  /* 0x0000000000017941 */ /* 0x000fea0003800000 */
.L_x_144:
        /* <DEDUP_REMOVED lines=11> */
.L_x_147:
[----:B------:R-:W-:Y:S05]  /*6d00*/  BSYNC B1 ;  /* 0x0000000000017941 */ /* 0x000fea0003800000 */
.L_x_146:
        /* <DEDUP_REMOVED lines=11> */
.L_x_149:
[----:B------:R-:W-:Y:S05]  /*6dc0*/  BSYNC B1 ;  /* 0x0000000000017941 */ /* 0x000fea0003800000 */
.L_x_148:
        /* <DEDUP_REMOVED lines=11> */
.L_x_151:
[----:B------:R-:W-:Y:S05]  /*6e80*/  BSYNC B1 ;  /* 0x0000000000017941 */ /* 0x000fea0003800000 */
.L_x_150:
        /* <DEDUP_REMOVED lines=11> */
.L_x_153:
[----:B------:R-:W-:Y:S05]  /*6f40*/  BSYNC B1 ;  /* 0x0000000000017941 */ /* 0x000fea0003800000 */
.L_x_152:
        /* <DEDUP_REMOVED lines=11> */
.L_x_155:
[----:B------:R-:W-:Y:S05]  /*7000*/  BSYNC B1 ;  /* 0x0000000000017941 */ /* 0x000fea0003800000 */
.L_x_154:
        /* <DEDUP_REMOVED lines=9> */
.L_x_157:
[----:B------:R-:W-:Y:S05]  /*70a0*/  BSYNC B1 ;  /* 0x0000000000017941 */ /* 0x000fea0003800000 */
.L_x_156:
        /* <DEDUP_REMOVED lines=9> */
.L_x_159:
[----:B------:R-:W-:Y:S05]  /*7140*/  BSYNC B1 ;  /* 0x0000000000017941 */ /* 0x000fea0003800000 */
.L_x_158:
        /* <DEDUP_REMOVED lines=11> */
.L_x_161:
[----:B------:R-:W-:Y:S05]  /*7200*/  BSYNC B1 ;  /* 0x0000000000017941 */ /* 0x000fea0003800000 */
.L_x_160:
        /* <DEDUP_REMOVED lines=11> */
.L_x_163:
[----:B------:R-:W-:Y:S05]  /*72c0*/  BSYNC B1 ;  /* 0x0000000000017941 */ /* 0x000fea0003800000 */
.L_x_162:
        /* <DEDUP_REMOVED lines=9> */
.L_x_165:
[----:B------:R-:W-:Y:S05]  /*7360*/  BSYNC B1 ;  /* 0x0000000000017941 */ /* 0x000fea0003800000 */
.L_x_164:
        /* <DEDUP_REMOVED lines=9> */
.L_x_167:
[----:B------:R-:W-:Y:S05]  /*7400*/  BSYNC B1 ;  /* 0x0000000000017941 */ /* 0x000fea0003800000 */
.L_x_166:
        /* <DEDUP_REMOVED lines=11> */
.L_x_169:
[----:B------:R-:W-:Y:S05]  /*74c0*/  BSYNC B1 ;  /* 0x0000000000017941 */ /* 0x000fea0003800000 */
.L_x_168:
        /* <DEDUP_REMOVED lines=11> */
.L_x_171:
[----:B------:R-:W-:Y:S05]  /*7580*/  BSYNC B1 ;  /* 0x0000000000017941 */ /* 0x000fea0003800000 */
.L_x_170:
        /* <DEDUP_REMOVED lines=9> */
.L_x_173:
[----:B------:R-:W-:Y:S05]  /*7620*/  BSYNC B1 ;  /* 0x0000000000017941 */ /* 0x000fea0003800000 */
.L_x_172:
        /* <DEDUP_REMOVED lines=9> */
.L_x_175:
[----:B------:R-:W-:Y:S05]  /*76c0*/  BSYNC B1 ;  /* 0x0000000000017941 */ /* 0x000fea0003800000 */
.L_x_174:
        /* <DEDUP_REMOVED lines=9> */
.L_x_177:
[----:B------:R-:W-:Y:S05]  /*7760*/  BSYNC B1 ;  /* 0x0000000000017941 */ /* 0x000fea0003800000 */
.L_x_176:
        /* <DEDUP_REMOVED lines=9> */
.L_x_179:
[----:B------:R-:W-:Y:S05]  /*7800*/  BSYNC B1 ;  /* 0x0000000000017941 */ /* 0x000fea0003800000 */
.L_x_178:
        /* <DEDUP_REMOVED lines=9> */
.L_x_181:
[----:B------:R-:W-:Y:S05]  /*78a0*/  BSYNC B1 ;  /* 0x0000000000017941 */ /* 0x000fea0003800000 */
.L_x_180:
        /* <DEDUP_REMOVED lines=9> */
.L_x_183:
[----:B------:R-:W-:Y:S05]  /*7940*/  BSYNC B1 ;  /* 0x0000000000017941 */ /* 0x000fea0003800000 */
.L_x_182:
        /* <DEDUP_REMOVED lines=9> */
.L_x_185:
[----:B------:R-:W-:Y:S05]  /*79e0*/  BSYNC B1 ;  /* 0x0000000000017941 */ /* 0x000fea0003800000 */
.L_x_184:
        /* <DEDUP_REMOVED lines=9> */
.L_x_187:
[----:B------:R-:W-:Y:S05]  /*7a80*/  BSYNC B1 ;  /* 0x0000000000017941 */ /* 0x000fea0003800000 */
.L_x_186:
        /* <DEDUP_REMOVED lines=11> */
.L_x_189:
[----:B------:R-:W-:Y:S05]  /*7b40*/  BSYNC B1 ;  /* 0x0000000000017941 */ /* 0x000fea0003800000 */
.L_x_188:
        /* <DEDUP_REMOVED lines=11> */
.L_x_191:
[----:B------:R-:W-:Y:S05]  /*7c00*/  BSYNC B1 ;  /* 0x0000000000017941 */ /* 0x000fea0003800000 */
.L_x_190:
        /* <DEDUP_REMOVED lines=11> */
.L_x_193:
[----:B------:R-:W-:Y:S05]  /*7cc0*/  BSYNC B1 ;  /* 0x0000000000017941 */ /* 0x000fea0003800000 */
.L_x_192:
        /* <DEDUP_REMOVED lines=11> */
.L_x_195:
[----:B------:R-:W-:Y:S05]  /*7d80*/  BSYNC B1 ;  /* 0x0000000000017941 */ /* 0x000fea0003800000 */
.L_x_194:
        /* <DEDUP_REMOVED lines=11> */
.L_x_197:
[----:B------:R-:W-:Y:S05]  /*7e40*/  BSYNC B1 ;  /* 0x0000000000017941 */ /* 0x000fea0003800000 */
.L_x_196:
        /* <DEDUP_REMOVED lines=11> */
.L_x_199:
[----:B------:R-:W-:Y:S05]  /*7f00*/  BSYNC B1 ;  /* 0x0000000000017941 */ /* 0x000fea0003800000 */
.L_x_198:
        /* <DEDUP_REMOVED lines=11> */
.L_x_201:
[----:B------:R-:W-:Y:S05]  /*7fc0*/  BSYNC B1 ;  /* 0x0000000000017941 */ /* 0x000fea0003800000 */
.L_x_200:
        /* <DEDUP_REMOVED lines=11> */
.L_x_203:
[----:B------:R-:W-:Y:S05]  /*8080*/  BSYNC B1 ;  /* 0x0000000000017941 */ /* 0x000fea0003800000 */
.L_x_202:
        /* <DEDUP_REMOVED lines=9> */
.L_x_205:
[----:B------:R-:W-:Y:S05]  /*8120*/  BSYNC B1 ;  /* 0x0000000000017941 */ /* 0x000fea0003800000 */
.L_x_204:
        /* <DEDUP_REMOVED lines=9> */
.L_x_207:
[----:B------:R-:W-:Y:S05]  /*81c0*/  BSYNC B1 ;  /* 0x0000000000017941 */ /* 0x000fea0003800000 */
.L_x_206:
        /* <DEDUP_REMOVED lines=11> */
.L_x_209:
[----:B------:R-:W-:Y:S05]  /*8280*/  BSYNC B1 ;  /* 0x0000000000017941 */ /* 0x000fea0003800000 */
.L_x_208:
        /* <DEDUP_REMOVED lines=11> */
.L_x_211:
[----:B------:R-:W-:Y:S05]  /*8340*/  BSYNC B1 ;  /* 0x0000000000017941 */ /* 0x000fea0003800000 */
.L_x_210:
        /* <DEDUP_REMOVED lines=9> */
.L_x_213:
[----:B------:R-:W-:Y:S05]  /*83e0*/  BSYNC B1 ;  /* 0x0000000000017941 */ /* 0x000fea0003800000 */
.L_x_212:
        /* <DEDUP_REMOVED lines=9> */
.L_x_215:
[----:B------:R-:W-:Y:S05]  /*8480*/  BSYNC B1 ;  /* 0x0000000000017941 */ /* 0x000fea0003800000 */
.L_x_214:
        /* <DEDUP_REMOVED lines=11> */
.L_x_217:
[----:B------:R-:W-:Y:S05]  /*8540*/  BSYNC B1 ;  /* 0x0000000000017941 */ /* 0x000fea0003800000 */
.L_x_216:
        /* <DEDUP_REMOVED lines=11> */
.L_x_219:
[----:B------:R-:W-:Y:S05]  /*8600*/  BSYNC B1 ;  /* 0x0000000000017941 */ /* 0x000fea0003800000 */
.L_x_218:
        /* <DEDUP_REMOVED lines=9> */
.L_x_221:
[----:B------:R-:W-:Y:S05]  /*86a0*/  BSYNC B1 ;  /* 0x0000000000017941 */ /* 0x000fea0003800000 */
.L_x_220:
        /* <DEDUP_REMOVED lines=9> */
.L_x_223:
[----:B------:R-:W-:Y:S05]  /*8740*/  BSYNC B1 ;  /* 0x0000000000017941 */ /* 0x000fea0003800000 */
.L_x_222:
        /* <DEDUP_REMOVED lines=9> */
.L_x_225:
[----:B------:R-:W-:Y:S05]  /*87e0*/  BSYNC B1 ;  /* 0x0000000000017941 */ /* 0x000fea0003800000 */
.L_x_224:
        /* <DEDUP_REMOVED lines=9> */
.L_x_227:
[----:B------:R-:W-:Y:S05]  /*8880*/  BSYNC B1 ;  /* 0x0000000000017941 */ /* 0x000fea0003800000 */
.L_x_226:
        /* <DEDUP_REMOVED lines=9> */
.L_x_229:
[----:B------:R-:W-:Y:S05]  /*8920*/  BSYNC B1 ;  /* 0x0000000000017941 */ /* 0x000fea0003800000 */
.L_x_228:
        /* <DEDUP_REMOVED lines=9> */
.L_x_231:
[----:B------:R-:W-:Y:S05]  /*89c0*/  BSYNC B1 ;  /* 0x0000000000017941 */ /* 0x000fea0003800000 */
.L_x_230:
        /* <DEDUP_REMOVED lines=9> */
.L_x_233:
[----:B------:R-:W-:Y:S05]  /*8a60*/  BSYNC B1 ;  /* 0x0000000000017941 */ /* 0x000fea0003800000 */
.L_x_232:
        /* <DEDUP_REMOVED lines=9> */
.L_x_235:
[----:B------:R-:W-:Y:S05]  /*8b00*/  BSYNC B1 ;  /* 0x0000000000017941 */ /* 0x000fea0003800000 */
.L_x_234:
        /* <DEDUP_REMOVED lines=11> */
.L_x_237:
[----:B------:R-:W-:Y:S05]  /*8bc0*/  BSYNC B1 ;  /* 0x0000000000017941 */ /* 0x000fea0003800000 */
.L_x_236:
        /* <DEDUP_REMOVED lines=11> */
.L_x_239:
[----:B------:R-:W-:Y:S05]  /*8c80*/  BSYNC B1 ;  /* 0x0000000000017941 */ /* 0x000fea0003800000 */
.L_x_238:
        /* <DEDUP_REMOVED lines=11> */
.L_x_241:
[----:B------:R-:W-:Y:S05]  /*8d40*/  BSYNC B1 ;  /* 0x0000000000017941 */ /* 0x000fea0003800000 */
.L_x_240:
        /* <DEDUP_REMOVED lines=11> */
.L_x_243:
[----:B------:R-:W-:Y:S05]  /*8e00*/  BSYNC B1 ;  /* 0x0000000000017941 */ /* 0x000fea0003800000 */
.L_x_242:
        /* <DEDUP_REMOVED lines=11> */
.L_x_245:
[----:B------:R-:W-:Y:S05]  /*8ec0*/  BSYNC B1 ;  /* 0x0000000000017941 */ /* 0x000fea0003800000 */
.L_x_244:
        /* <DEDUP_REMOVED lines=11> */
.L_x_247:
[----:B------:R-:W-:Y:S05]  /*8f80*/  BSYNC B1 ;  /* 0x0000000000017941 */ /* 0x000fea0003800000 */
.L_x_246:
        /* <DEDUP_REMOVED lines=11> */
.L_x_249:
[----:B------:R-:W-:Y:S05]  /*9040*/  BSYNC B1 ;  /* 0x0000000000017941 */ /* 0x000fea0003800000 */
.L_x_248:
        /* <DEDUP_REMOVED lines=11> */
.L_x_251:
[----:B------:R-:W-:Y:S05]  /*9100*/  BSYNC B1 ;  /* 0x0000000000017941 */ /* 0x000fea0003800000 */
.L_x_250:
        /* <DEDUP_REMOVED lines=9> */
.L_x_253:
[----:B------:R-:W-:Y:S05]  /*91a0*/  BSYNC B1 ;  /* 0x0000000000017941 */ /* 0x000fea0003800000 */
.L_x_252:
        /* <DEDUP_REMOVED lines=9> */
.L_x_255:
[----:B------:R-:W-:Y:S05]  /*9240*/  BSYNC B1 ;  /* 0x0000000000017941 */ /* 0x000fea0003800000 */
.L_x_254:
        /* <DEDUP_REMOVED lines=11> */
.L_x_257:
[----:B------:R-:W-:Y:S05]  /*9300*/  BSYNC B1 ;  /* 0x0000000000017941 */ /* 0x000fea0003800000 */
.L_x_256:
        /* <DEDUP_REMOVED lines=11> */
.L_x_259:
[----:B------:R-:W-:Y:S05]  /*93c0*/  BSYNC B1 ;  /* 0x0000000000017941 */ /* 0x000fea0003800000 */
.L_x_258:
        /* <DEDUP_REMOVED lines=9> */
.L_x_261:
[----:B------:R-:W-:Y:S05]  /*9460*/  BSYNC B1 ;  /* 0x0000000000017941 */ /* 0x000fea0003800000 */
.L_x_260:
        /* <DEDUP_REMOVED lines=9> */
.L_x_263:
[----:B------:R-:W-:Y:S05]  /*9500*/  BSYNC B1 ;  /* 0x0000000000017941 */ /* 0x000fea0003800000 */
.L_x_262:
        /* <DEDUP_REMOVED lines=11> */
.L_x_265:
[----:B------:R-:W-:Y:S05]  /*95c0*/  BSYNC B1 ;  /* 0x0000000000017941 */ /* 0x000fea0003800000 */
.L_x_264:
        /* <DEDUP_REMOVED lines=11> */
.L_x_267:
[----:B------:R-:W-:Y:S05]  /*9680*/  BSYNC B1 ;  /* 0x0000000000017941 */ /* 0x000fea0003800000 */
.L_x_266:
        /* <DEDUP_REMOVED lines=9> */
.L_x_269:
[----:B------:R-:W-:Y:S05]  /*9720*/  BSYNC B1 ;  /* 0x0000000000017941 */ /* 0x000fea0003800000 */
.L_x_268:
        /* <DEDUP_REMOVED lines=9> */
.L_x_271:
[----:B------:R-:W-:Y:S05]  /*97c0*/  BSYNC B1 ;  /* 0x0000000000017941 */ /* 0x000fea0003800000 */
.L_x_270:
        /* <DEDUP_REMOVED lines=9> */
.L_x_273:
[----:B------:R-:W-:Y:S05]  /*9860*/  BSYNC B1 ;  /* 0x0000000000017941 */ /* 0x000fea0003800000 */
.L_x_272:
        /* <DEDUP_REMOVED lines=9> */
.L_x_275:
[----:B------:R-:W-:Y:S05]  /*9900*/  BSYNC B1 ;  /* 0x0000000000017941 */ /* 0x000fea0003800000 */
.L_x_274:
        /* <DEDUP_REMOVED lines=9> */
.L_x_277:
[----:B------:R-:W-:Y:S05]  /*99a0*/  BSYNC B1 ;  /* 0x0000000000017941 */ /* 0x000fea0003800000 */
.L_x_276:
        /* <DEDUP_REMOVED lines=9> */
.L_x_279:
[----:B------:R-:W-:Y:S05]  /*9a40*/  BSYNC B1 ;  /* 0x0000000000017941 */ /* 0x000fea0003800000 */
.L_x_278:
        /* <DEDUP_REMOVED lines=9> */
.L_x_281:
[----:B------:R-:W-:Y:S05]  /*9ae0*/  BSYNC B1 ;  /* 0x0000000000017941 */ /* 0x000fea0003800000 */
.L_x_280:
        /* <DEDUP_REMOVED lines=9> */
.L_x_283:
[----:B------:R-:W-:Y:S05]  /*9b80*/  BSYNC B1 ;  /* 0x0000000000017941 */ /* 0x000fea0003800000 */
.L_x_282:
        /* <DEDUP_REMOVED lines=11> */
.L_x_285:
[----:B------:R-:W-:Y:S05]  /*9c40*/  BSYNC B1 ;  /* 0x0000000000017941 */ /* 0x000fea0003800000 */
.L_x_284:
        /* <DEDUP_REMOVED lines=11> */
.L_x_287:
[----:B------:R-:W-:Y:S05]  /*9d00*/  BSYNC B1 ;  /* 0x0000000000017941 */ /* 0x000fea0003800000 */
.L_x_286:
        /* <DEDUP_REMOVED lines=11> */
.L_x_289:
[----:B------:R-:W-:Y:S05]  /*9dc0*/  BSYNC B1 ;  /* 0x0000000000017941 */ /* 0x000fea0003800000 */
.L_x_288:
        /* <DEDUP_REMOVED lines=11> */
.L_x_291:
[----:B------:R-:W-:Y:S05]  /*9e80*/  BSYNC B1 ;  /* 0x0000000000017941 */ /* 0x000fea0003800000 */
.L_x_290:
        /* <DEDUP_REMOVED lines=11> */
.L_x_293:
[----:B------:R-:W-:Y:S05]  /*9f40*/  BSYNC B1 ;  /* 0x0000000000017941 */ /* 0x000fea0003800000 */
.L_x_292:
        /* <DEDUP_REMOVED lines=11> */
.L_x_295:
[----:B------:R-:W-:Y:S05]  /*a000*/  BSYNC B1 ;  /* 0x0000000000017941 */ /* 0x000fea0003800000 */
.L_x_294:
        /* <DEDUP_REMOVED lines=11> */
.L_x_297:
[----:B------:R-:W-:Y:S05]  /*a0c0*/  BSYNC B1 ;  /* 0x0000000000017941 */ /* 0x000fea0003800000 */
.L_x_296:
        /* <DEDUP_REMOVED lines=11> */
.L_x_299:
[----:B------:R-:W-:Y:S05]  /*a180*/  BSYNC B1 ;  /* 0x0000000000017941 */ /* 0x000fea0003800000 */
.L_x_298:
        /* <DEDUP_REMOVED lines=9> */
.L_x_301:
[----:B------:R-:W-:Y:S05]  /*a220*/  BSYNC B1 ;  /* 0x0000000000017941 */ /* 0x000fea0003800000 */
.L_x_300:
        /* <DEDUP_REMOVED lines=9> */
.L_x_303:
[----:B------:R-:W-:Y:S05]  /*a2c0*/  BSYNC B1 ;  /* 0x0000000000017941 */ /* 0x000fea0003800000 */
.L_x_302:
        /* <DEDUP_REMOVED lines=11> */
.L_x_305:
[----:B------:R-:W-:Y:S05]  /*a380*/  BSYNC B1 ;  /* 0x0000000000017941 */ /* 0x000fea0003800000 */
.L_x_304:
        /* <DEDUP_REMOVED lines=11> */
.L_x_307:
[----:B------:R-:W-:Y:S05]  /*a440*/  BSYNC B1 ;  /* 0x0000000000017941 */ /* 0x000fea0003800000 */
.L_x_306:
        /* <DEDUP_REMOVED lines=9> */
.L_x_309:
[----:B------:R-:W-:Y:S05]  /*a4e0*/  BSYNC B1 ;  /* 0x0000000000017941 */ /* 0x000fea0003800000 */
.L_x_308:
        /* <DEDUP_REMOVED lines=9> */
.L_x_311:
[----:B------:R-:W-:Y:S05]  /*a580*/  BSYNC B1 ;  /* 0x0000000000017941 */ /* 0x000fea0003800000 */
.L_x_310:
        /* <DEDUP_REMOVED lines=11> */
.L_x_313:
[----:B------:R-:W-:Y:S05]  /*a640*/  BSYNC B1 ;  /* 0x0000000000017941 */ /* 0x000fea0003800000 */
.L_x_312:
        /* <DEDUP_REMOVED lines=11> */
.L_x_315:
[----:B------:R-:W-:Y:S05]  /*a700*/  BSYNC B1 ;  /* 0x0000000000017941 */ /* 0x000fea0003800000 */
.L_x_314:
        /* <DEDUP_REMOVED lines=9> */
.L_x_317:
[----:B------:R-:W-:Y:S05]  /*a7a0*/  BSYNC B1 ;  /* 0x0000000000017941 */ /* 0x000fea0003800000 */
.L_x_316:
        /* <DEDUP_REMOVED lines=9> */
.L_x_319:
[----:B------:R-:W-:Y:S05]  /*a840*/  BSYNC B1 ;  /* 0x0000000000017941 */ /* 0x000fea0003800000 */
.L_x_318:
        /* <DEDUP_REMOVED lines=9> */
.L_x_321:
[----:B------:R-:W-:Y:S05]  /*a8e0*/  BSYNC B1 ;  /* 0x0000000000017941 */ /* 0x000fea0003800000 */
.L_x_320:
        /* <DEDUP_REMOVED lines=9> */
.L_x_323:
[----:B------:R-:W-:Y:S05]  /*a980*/  BSYNC B1 ;  /* 0x0000000000017941 */ /* 0x000fea0003800000 */
.L_x_322:
        /* <DEDUP_REMOVED lines=9> */
.L_x_325:
[----:B------:R-:W-:Y:S05]  /*aa20*/  BSYNC B1 ;  /* 0x0000000000017941 */ /* 0x000fea0003800000 */
.L_x_324:
        /* <DEDUP_REMOVED lines=9> */
.L_x_327:
[----:B------:R-:W-:Y:S05]  /*aac0*/  BSYNC B1 ;  /* 0x0000000000017941 */ /* 0x000fea0003800000 */
.L_x_326:
        /* <DEDUP_REMOVED lines=9> */
.L_x_329:
[----:B------:R-:W-:Y:S05]  /*ab60*/  BSYNC B1 ;  /* 0x0000000000017941 */ /* 0x000fea0003800000 */
.L_x_328:
        /* <DEDUP_REMOVED lines=9> */
.L_x_331:
[----:B------:R-:W-:Y:S05]  /*ac00*/  BSYNC B1 ;  /* 0x0000000000017941 */ /* 0x000fea0003800000 */
.L_x_330:
[----:B0----5:R-:W-:Y:S01]  /*ac10*/  IMAD.U32 R0, R201, 0x10000, RZ ;  /* 0x00010000c9007824 */ /* 0x021fe200078e00ff */
[----:B------:R-:W-:Y:S01]  /*ac20*/  ISETP.GT.AND P3, PT, R4, 0x61, P2 ;  /* 0x000000610400780c */ /* 0x000fe20001764270 */
[----:B------:R-:W-:Y:S01]  /*ac30*/  @P4 IMAD.MOV.U32 R6, RZ, RZ, R212 ;  /* 0x000000ffff064224 */ /* 0x000fe200078e00d4 */
[----:B------:R-:W-:Y:S01]  /*ac40*/  BSSY B1, `(.L_x_332) ;  /* 0x0000008000017945 */ /* 0x000fe20003800000 */
[----:B------:R-:W-:Y:S01]  /*ac50*/  FMUL R3, R0, R23 ;  /* 0x0000001700037220 */ /* 0x000fe20000400000 */
[----:B------:R-:W-:-:S03]  /*ac60*/  @P4 IMAD.MOV.U32 R7, RZ, RZ, R177 ;  /* 0x000000ffff074224 */ /* 0x000fc600078e00b1 */
[----:B------:R-:W-:-:S05]  /*ac70*/  FFMA R3, R32, R192, R3 ;  /* 0x000000c020037223 */ /* 0x000fca0000000003 */
[----:B------:R-:W-:-:S05]  /*ac80*/  F2FP.BF16.F32.PACK_AB R3, RZ, R3 ;  /* 0x00000003ff03723e */ /* 0x000fca00000010ff */
[----:B------:R0:W-:Y:S01]  /*ac90*/  @P4 STG.E.U16 desc[UR40][R6.64+0xc0], R3 ;  /* 0x0000c00306004986 */ /* 0x0001e2000c101528 */
[----:B------:R-:W-:Y:S05]  /*aca0*/  @!P3 BRA `(.L_x_333) ;  /* 0x000000000004b947 */ /* 0x000fea0003800000 */
[----:B------:R0:W5:Y:S02]  /*acb0*/  LDG.E.LTC128B.U16 R201, desc[UR40][R208.64+0xc2] ;  /* 0x0000c228d0c97981 */ /* 0x000164000c1e1520 */
.L_x_333:
[----:B------:R-:W-:Y:S05]  /*acc0*/  BSYNC B1 ;  /* 0x0000000000017941 */ /* 0x000fea0003800000 */
.L_x_332:
[----:B-----5:R-:W-:Y:S01]  /*acd0*/  IMAD.U32 R0, R201, 0x10000, RZ ;  /* 0x00010000c9007824 */ /* 0x020fe200078e00ff */
[----:B0-----:R-:W-:Y:S01]  /*ace0*/  @P3 MOV R6, R212 ;  /* 0x000000d400063202 */ /* 0x001fe20000000f00 */
[----:B------:R-:W-:Y:S01]  /*acf0*/  @P3 IMAD.MOV.U32 R7, RZ, RZ, R177 ;  /* 0x000000ffff073224 */ /* 0x000fe200078e00b1 */
[----:B------:R-:W-:Y:S01]  /*ad00*/  ISETP.GT.AND P4, PT, R4, 0x60, P6 ;  /* 0x000000600400780c */ /* 0x000fe20003784270 */
[----:B------:R-:W-:Y:S01]  /*ad10*/  FMUL R0, R0, R23 ;  /* 0x0000001700007220 */ /* 0x000fe20000400000 */
[----:B------:R-:W-:Y:S03]  /*ad20*/  BSSY B1, `(.L_x_334) ;  /* 0x0000006000017945 */ /* 0x000fe60003800000 */
[----:B------:R-:W-:-:S05]  /*ad30*/  FFMA R0, R33, R192, R0 ;  /* 0x000000c021007223 */ /* 0x000fca0000000000 */
[----:B------:R-:W-:-:S05]  /*ad40*/  F2FP.BF16.F32.PACK_AB R0, RZ, R0 ;  /* 0x00000000ff00723e */ /* 0x000fca00000010ff */
[----:B------:R0:W-:Y:S01]  /*ad50*/  @P3 STG.E.U16 desc[UR40][R6.64+0xc2], R0 ;  /* 0x0000c20006003986 */ /* 0x0001e2000c101528 */
[----:B------:R-:W-:Y:S05]  /*ad60*/  @!P4 BRA `(.L_x_335) ;  /* 0x000000000004c947 */ /* 0x000fea0003800000 */
[----:B------:R0:W5:Y:S02]  /*ad70*/  LDG.E.LTC128B.U16 R201, desc[UR40][R188.64+0xc0] ;  /* 0x0000c028bcc97981 */ /* 0x000164000c1e1520 */
.L_x_335:
[----:B------:R-:W-:Y:S05]  /*ad80*/  BSYNC B1 ;  /* 0x0000000000017941 */ /* 0x000fea0003800000 */
.L_x_334:
        /* <DEDUP_REMOVED lines=11> */
.L_x_337:
[----:B------:R-:W-:Y:S05]  /*ae40*/  BSYNC B1 ;  /* 0x0000000000017941 */ /* 0x000fea0003800000 */
.L_x_336:
        /* <DEDUP_REMOVED lines=11> */
.L_x_339:
[----:B------:R-:W-:Y:S05]  /*af00*/  BSYNC B1 ;  /* 0x0000000000017941 */ /* 0x000fea0003800000 */
.L_x_338:
        /* <DEDUP_REMOVED lines=11> */
.L_x_341:
[----:B------:R-:W-:Y:S05]  /*afc0*/  BSYNC B1 ;  /* 0x0000000000017941 */ /* 0x000fea0003800000 */
.L_x_340:
[----:B-----5:R-:W-:Y:S01]  /*afd0*/  IMAD.U32 R0, R201, 0x10000, RZ ;  /* 0x00010000c9007824 */ /* 0x020fe200078e00ff */
[----:B------:R-:W-:Y:S01]  /*afe0*/  ISETP.GT.AND P3, PT, R4, 0x68, P6 ;  /* 0x000000680400780c */ /* 0x000fe20003764270 */
[----:B------:R-:W-:Y:S01]  /*aff0*/  @P2 IMAD.MOV.U32 R176, RZ, RZ, R212 ;  /* 0x000000ffffb02224 */ /* 0x000fe200078e00d4 */
[----:B------:R-:W-:Y:S01]  /*b000*/  BSSY B1, `(.L_x_342) ;  /* 0x0000007000017945 */ /* 0x000fe20003800000 */
[----:B------:R-:W-:-:S04]  /*b010*/  FMUL R0, R0, R23 ;  /* 0x0000001700007220 */ /* 0x000fc80000400000 */
[----:B------:R-:W-:-:S05]  /*b020*/  FFMA R0, R37, R192, R0 ;  /* 0x000000c025007223 */ /* 0x000fca0000000000 */
[----:B------:R-:W-:-:S05]  /*b030*/  F2FP.BF16.F32.PACK_AB R0, RZ, R0 ;  /* 0x00000000ff00723e */ /* 0x000fca00000010ff */
[----:B------:R0:W-:Y:S01]  /*b040*/  @P2 STG.E.U16 desc[UR40][R176.64+0xd2], R0 ;  /* 0x0000d200b0002986 */ /* 0x0001e2000c101528 */
[----:B------:R-:W-:Y:S05]  /*b050*/  @!P3 BRA `(.L_x_343) ;  /* 0x000000000004b947 */ /* 0x000fea0003800000 */
[----:B------:R0:W5:Y:S02]  /*b060*/  LDG.E.LTC128B.U16 R201, desc[UR40][R188.64+0xd0] ;  /* 0x0000d028bcc97981 */ /* 0x000164000c1e1520 */
.L_x_343:
[----:B------:R-:W-:Y:S05]  /*b070*/  BSYNC B1 ;  /* 0x0000000000017941 */ /* 0x000fea0003800000 */
.L_x_342:
[----:B0----5:R-:W-:Y:S01]  /*b080*/  IMAD.U32 R0, R201, 0x10000, RZ ;  /* 0x00010000c9007824 */ /* 0x021fe200078e00ff */
[----:B------:R-:W-:Y:S01]  /*b090*/  @P3 MOV R6, R178 ;  /* 0x000000b200063202 */ /* 0x000fe20000000f00 */
        /* <DEDUP_REMOVED lines=9> */
.L_x_345:
[----:B------:R-:W-:Y:S05]  /*b130*/  BSYNC B1 ;  /* 0x0000000000017941 */ /* 0x000fea0003800000 */
.L_x_344:
        /* <DEDUP_REMOVED lines=9> */
.L_x_347:
[----:B------:R-:W-:Y:S05]  /*b1d0*/  BSYNC B1 ;  /* 0x0000000000017941 */ /* 0x000fea0003800000 */
.L_x_346:
[----:B0----5:R-:W-:Y:S01]  /*b1e0*/  IMAD.U32 R0, R201, 0x10000, RZ ;  /* 0x00010000c9007824 */ /* 0x021fe200078e00ff */
        /* <DEDUP_REMOVED lines=8> */
.L_x_349:
[----:B------:R-:W-:Y:S05]  /*b270*/  BSYNC B1 ;  /* 0x0000000000017941 */ /* 0x000fea0003800000 */
.L_x_348:
        /* <DEDUP_REMOVED lines=9> */
.L_x_351:
[----:B------:R-:W-:Y:S05]  /*b310*/  BSYNC B1 ;  /* 0x0000000000017941 */ /* 0x000fea0003800000 */
.L_x_350:
        /* <DEDUP_REMOVED lines=11> */
.L_x_353:
[----:B------:R-:W-:Y:S05]  /*b3d0*/  BSYNC B1 ;  /* 0x0000000000017941 */ /* 0x000fea0003800000 */
.L_x_352:
[----:B-----5:R-:W-:Y:S01]  /*b3e0*/  IMAD.U32 R0, R201, 0x10000, RZ ;  /* 0x00010000c9007824 */ /* 0x020fe200078e00ff */
[----:B------:R-:W-:Y:S01]  /*b3f0*/  ISETP.GT.AND P3, PT, R4, 0x68, P1 ;  /* 0x000000680400780c */ /* 0x000fe20000f64270 */
[----:B0-----:R-:W-:Y:S01]  /*b400*/  @P2 IMAD.MOV.U32 R6, RZ, RZ, R182 ;  /* 0x000000ffff062224 */ /* 0x001fe200078e00b6 */
        /* <DEDUP_REMOVED lines=8> */
.L_x_355:
[----:B------:R-:W-:Y:S05]  /*b490*/  BSYNC B1 ;  /* 0x0000000000017941 */ /* 0x000fea0003800000 */
.L_x_354:
        /* <DEDUP_REMOVED lines=9> */
.L_x_357:
[----:B------:R-:W-:Y:S05]  /*b530*/  BSYNC B1 ;  /* 0x0000000000017941 */ /* 0x000fea0003800000 */
.L_x_356:
        /* <DEDUP_REMOVED lines=9> */
.L_x_359:
[----:B------:R-:W-:Y:S05]  /*b5d0*/  BSYNC B1 ;  /* 0x0000000000017941 */ /* 0x000fea0003800000 */
.L_x_358:
        /* <DEDUP_REMOVED lines=11> */
.L_x_361:
[----:B------:R-:W-:Y:S05]  /*b690*/  BSYNC B1 ;  /* 0x0000000000017941 */ /* 0x000fea0003800000 */
.L_x_360:
[----:B------:R-:W-:Y:S05]  /*b6a0*/  @!P0 BRA `(.L_x_362) ;  /* 0x0000003000988947 */ /* 0x000fea0003800000 */
[----:B-----5:R-:W-:-:S04]  /*b6b0*/  IMAD.U32 R0, R201, 0x10000, RZ ;  /* 0x00010000c9007824 */ /* 0x020fc800078e00ff */
[----:B------:R-:W-:-:S04]  /*b6c0*/  FMUL R0, R0, R23 ;  /* 0x0000001700007220 */ /* 0x000fc80000400000 */
[----:B------:R-:W-:-:S05]  /*b6d0*/  FFMA R0, R31, R192, R0 ;  /* 0x000000c01f007223 */ /* 0x000fca0000000000 */
[----:B------:R-:W-:-:S05]  /*b6e0*/  F2FP.BF16.F32.PACK_AB R0, RZ, R0 ;  /* 0x00000000ff00723e */ /* 0x000fca00000010ff */
[----:B------:R0:W-:Y:S01]  /*b6f0*/  STG.E.U16 desc[UR40][R182.64+0xd2], R0 ;  /* 0x0000d200b6007986 */ /* 0x0001e2000c101528 */
[----:B------:R-:W-:Y:S05]  /*b700*/  BRA `(.L_x_362) ;  /* 0x0000003000807947 */ /* 0x000fea0003800000 */
.L_x_35:
[----:B------:R-:W-:Y:S01]  /*b710*/  ULDC.64 UR4, c[0x0][0x5c0] ;  /* 0x0001700000047ab9 */ /* 0x000fe20000000a00 */
[----:B------:R-:W-:Y:S01]  /*b720*/  ISETP.GT.AND P2, PT, R4, 0x1, P4 ;  /* 0x000000010400780c */ /* 0x000fe20002744270 */
[-C--:B------:R-:W-:Y:S01]  /*b730*/  FMUL R185, R185, R192.reuse ;  /* 0x000000c0b9b97220 */ /* 0x080fe20000400000 */
[----:B------:R-:W-:Y:S01]  /*b740*/  LEA R6, P1, R8, UR4, 0x1 ;  /* 0x0000000408067c11 */ /* 0x000fe2000f8208ff */
[----:B------:R-:W-:Y:S01]  /*b750*/  IMAD.SHL.U32 R15, R202, 0x10, RZ ;  /* 0x00000010ca0f7824 */ /* 0x000fe200078e00ff */
[----:B------:R-:W-:Y:S01]  /*b760*/  ISETP.GT.AND P5, PT, R5, 0x8, PT ;  /* 0x000000080500780c */ /* 0x000fe20003fa4270 */
[-C--:B------:R-:W-:Y:S01]  /*b770*/  FMUL R184, R184, R192.reuse ;  /* 0x000000c0b8b87220 */ /* 0x080fe20000400000 */
[----:B------:R-:W-:Y:S01]  /*b780*/  LEA.HI.X R7, R8, UR5, R193, 0x1, P1 ;  /* 0x0000000508077c11 */ /* 0x000fe200088f0cc1 */
[-C--:B------:R-:W-:Y:S01]  /*b790*/  FMUL R186, R186, R192.reuse ;  /* 0x000000c0baba7220 */ /* 0x080fe20000400000 */
[----:B------:R-:W-:Y:S01]  /*b7a0*/  ISETP.GT.AND P1, PT, R4, RZ, P5 ;  /* 0x000000ff0400720c */ /* 0x000fe20002f24270 */
[-C--:B------:R-:W-:Y:S01]  /*b7b0*/  FMUL R187, R187, R192.reuse ;  /* 0x000000c0bbbb7220 */ /* 0x080fe20000400000 */
[----:B------:R-:W-:Y:S01]  /*b7c0*/  F2FP.BF16.F32.PACK_AB R185, RZ, R185 ;  /* 0x000000b9ffb9723e */ /* 0x000fe200000010ff */
[-C--:B------:R-:W-:Y:S01]  /*b7d0*/  FMUL R188, R188, R192.reuse ;  /* 0x000000c0bcbc7220 */ /* 0x080fe20000400000 */
[----:B------:R-:W-:Y:S01]  /*b7e0*/  SHF.L.U64.HI R3, R202, 0x4, R203 ;  /* 0x00000004ca037819 */ /* 0x000fe200000102cb */
[----:B------:R-:W-:Y:S01]  /*b7f0*/  FMUL R189, R189, R192 ;  /* 0x000000c0bdbd7220 */ /* 0x000fe20000400000 */
[----:B------:R-:W-:Y:S01]  /*b800*/  IADD3 R8, P3, R15, R6, RZ ;  /* 0x000000060f087210 */ /* 0x000fe20007f7e0ff */
[----:B------:R-:W-:Y:S01]  /*b810*/  @P2 STG.E.U16 desc[UR40][R6.64+0x2], R185 ;  /* 0x000002b906002986 */ /* 0x000fe2000c101528 */
[----:B------:R-:W-:Y:S01]  /*b820*/  F2FP.BF16.F32.PACK_AB R184, RZ, R184 ;  /* 0x000000b8ffb8723e */ /* 0x000fe200000010ff */
[----:B------:R-:W-:Y:S01]  /*b830*/  FMUL R191, R191, R192 ;  /* 0x000000c0bfbf7220 */ /* 0x000fe20000400000 */
[----:B------:R-:W-:Y:S01]  /*b840*/  F2FP.BF16.F32.PACK_AB R186, RZ, R186 ;  /* 0x000000baffba723e */ /* 0x000fe200000010ff */
[----:B------:R-:W-:Y:S01]  /*b850*/  IMAD.X R9, R3, 0x1, R7, P3 ;  /* 0x0000000103097824 */ /* 0x000fe200018e0607 */
[C---:B------:R-:W-:Y:S01]  /*b860*/  ISETP.GT.AND P2, PT, R4.reuse, 0x1, P5 ;  /* 0x000000010400780c */ /* 0x040fe20002f44270 */
[----:B------:R-:W-:Y:S01]  /*b870*/  @P0 STG.E.U16 desc[UR40][R6.64], R184 ;  /* 0x000000b806000986 */ /* 0x000fe2000c101528 */
[----:B------:R-:W-:Y:S01]  /*b880*/  ISETP.GT.AND P0, PT, R4, 0x8, P4 ;  /* 0x000000080400780c */ /* 0x000fe20002704270 */
[-C--:B------:R-:W-:Y:S01]  /*b890*/  FMUL R190, R190, R192.reuse ;  /* 0x000000c0bebe7220 */ /* 0x080fe20000400000 */
[----:B------:R-:W-:Y:S01]  /*b8a0*/  F2FP.BF16.F32.PACK_AB R187, RZ, R187 ;  /* 0x000000bbffbb723e */ /* 0x000fe200000010ff */
[----:B------:R-:W-:Y:S01]  /*b8b0*/  @P1 STG.E.U16 desc[UR40][R8.64], R186 ;  /* 0x000000ba08001986 */ /* 0x000fe2000c101528 */
[----:B------:R-:W-:Y:S01]  /*b8c0*/  ISETP.GT.AND P1, PT, R4, 0x9, P4 ;  /* 0x000000090400780c */ /* 0x000fe20002724270 */
[----:B------:R-:W-:Y:S01]  /*b8d0*/  FMUL R176, R176, R192 ;  /* 0x000000c0b0b07220 */ /* 0x000fe20000400000 */
[----:B------:R-:W-:Y:S01]  /*b8e0*/  F2FP.BF16.F32.PACK_AB R188, RZ, R188 ;  /* 0x000000bcffbc723e */ /* 0x000fe200000010ff */
[----:B------:R-:W-:Y:S01]  /*b8f0*/  IMAD R11, R203, 0xf0, RZ ;  /* 0x000000f0cb0b7824 */ /* 0x000fe200078e02ff */
[----:B------:R-:W-:Y:S01]  /*b900*/  F2FP.BF16.F32.PACK_AB R189, RZ, R189 ;  /* 0x000000bdffbd723e */ /* 0x000fe200000010ff */
[----:B------:R-:W-:Y:S01]  /*b910*/  IMAD.WIDE.U32 R20, R202, 0xf0, R8 ;  /* 0x000000f0ca147825 */ /* 0x000fe200078e0008 */
[C---:B------:R-:W-:Y:S01]  /*b920*/  ISETP.GT.AND P3, PT, R4.reuse, 0x9, P5 ;  /* 0x000000090400780c */ /* 0x040fe20002f64270 */
[----:B------:R-:W-:Y:S01]  /*b930*/  @P2 STG.E.U16 desc[UR40][R8.64+0x2], R187 ;  /* 0x000002bb08002986 */ /* 0x000fe2000c101528 */
[----:B------:R-:W-:Y:S01]  /*b940*/  ISETP.GT.AND P2, PT, R4, 0x8, P5 ;  /* 0x000000080400780c */ /* 0x000fe20002f44270 */
[----:B------:R-:W-:Y:S01]  /*b950*/  IMAD.IADD R21, R11, 0x1, R21 ;  /* 0x000000010b157824 */ /* 0x000fe200078e0215 */
[----:B------:R-:W-:Y:S01]  /*b960*/  F2FP.BF16.F32.PACK_AB R191, RZ, R191 ;  /* 0x000000bfffbf723e */ /* 0x000fe200000010ff */
[----:B------:R-:W-:Y:S01]  /*b970*/  @P0 STG.E.U16 desc[UR40][R6.64+0x10], R188 ;  /* 0x000010bc06000986 */ /* 0x000fe2000c101528 */
[----:B------:R-:W-:Y:S01]  /*b980*/  ISETP.GT.AND P0, PT, R5, 0x80, PT ;  /* 0x000000800500780c */ /* 0x000fe20003f04270 */
[----:B------:R-:W-:Y:S01]  /*b990*/  IMAD.SHL.U32 R17, R202, 0x100, RZ ;  /* 0x00000100ca117824 */ /* 0x000fe200078e00ff */
[----:B------:R-:W-:Y:S01]  /*b9a0*/  F2FP.BF16.F32.PACK_AB R190, RZ, R190 ;  /* 0x000000beffbe723e */ /* 0x000fe200000010ff */
[----:B------:R-:W-:Y:S01]  /*b9b0*/  @P1 STG.E.U16 desc[UR40][R6.64+0x12], R189 ;  /* 0x000012bd06001986 */ /* 0x000fe2000c101528 */
[C---:B------:R-:W-:Y:S01]  /*b9c0*/  ISETP.GT.AND P1, PT, R4.reuse, RZ, P0 ;  /* 0x000000ff0400720c */ /* 0x040fe20000724270 */
[----:B------:R-:W-:Y:S01]  /*b9d0*/  FMUL R177, R177, R192 ;  /* 0x000000c0b1b17220 */ /* 0x000fe20000400000 */
[----:B------:R-:W-:Y:S01]  /*b9e0*/  F2FP.BF16.F32.PACK_AB R176, RZ, R176 ;  /* 0x000000b0ffb0723e */ /* 0x000fe200000010ff */
[----:B------:R-:W-:Y:S01]  /*b9f0*/  @P3 STG.E.U16 desc[UR40][R8.64+0x12], R191 ;  /* 0x000012bf08003986 */ /* 0x000fe2000c101528 */
[----:B------:R-:W-:Y:S01]  /*ba00*/  ISETP.GT.AND P3, PT, R4, 0x1, P0 ;  /* 0x000000010400780c */ /* 0x000fe20000764270 */
[----:B------:R-:W-:Y:S01]  /*ba10*/  FMUL R178, R178, R192 ;  /* 0x000000c0b2b27220 */ /* 0x000fe20000400000 */
[C---:B------:R-:W-:Y:S01]  /*ba20*/  SHF.L.U64.HI R0, R202.reuse, 0x8, R203 ;  /* 0x00000008ca007819 */ /* 0x040fe200000102cb */
[----:B------:R-:W-:Y:S01]  /*ba30*/  @P2 STG.E.U16 desc[UR40][R8.64+0x10], R190 ;  /* 0x000010be08002986 */ /* 0x000fe2000c101528 */
[----:B------:R-:W-:Y:S01]  /*ba40*/  IMAD.WIDE.U32 R202, R202, 0xf0, R8 ;  /* 0x000000f0caca7825 */ /* 0x000fe200078e0008 */
[----:B------:R-:W-:-:S03]  /*ba50*/  F2FP.BF16.F32.PACK_AB R177, RZ, R177 ;  /* 0x000000b1ffb1723e */ /* 0x000fc600000010ff */
[----:B------:R-:W-:Y:S01]  /*ba60*/  FMUL R179, R179, R192 ;  /* 0x000000c0b3b37220 */ /* 0x000fe20000400000 */
[----:B------:R-:W-:Y:S01]  /*ba70*/  F2FP.BF16.F32.PACK_AB R178, RZ, R178 ;  /* 0x000000b2ffb2723e */ /* 0x000fe200000010ff */
[----:B------:R-:W-:Y:S01]  /*ba80*/  FMUL R180, R180, R192 ;  /* 0x000000c0b4b47220 */ /* 0x000fe20000400000 */
[----:B------:R0:W-:Y:S01]  /*ba90*/  @P1 STG.E.U16 desc[UR40][R20.64], R176 ;  /* 0x000000b014001986 */ /* 0x0001e2000c101528 */
[--C-:B------:R-:W-:Y:S01]  /*baa0*/  IADD3 R12, P1, P2, R15, R20, R17.reuse ;  /* 0x000000140f0c7210 */ /* 0x100fe20007a3e011 */
[-C--:B------:R-:W-:Y:S01]  /*bab0*/  FMUL R181, R181, R192.reuse ;  /* 0x000000c0b5b57220 */ /* 0x080fe20000400000 */
[----:B------:R-:W-:Y:S01]  /*bac0*/  IADD3 R203, R11, R203, RZ ;  /* 0x000000cb0bcb7210 */ /* 0x000fe20007ffe0ff */
[----:B------:R1:W-:Y:S01]  /*bad0*/  @P3 STG.E.U16 desc[UR40][R20.64+0x2], R177 ;  /* 0x000002b114003986 */ /* 0x0003e2000c101528 */
[--C-:B------:R-:W-:Y:S01]  /*bae0*/  IADD3.X R13, R3, R21, R0.reuse, P1, P2 ;  /* 0x00000015030d7210 */ /* 0x100fe20000fe4400 */
[----:B------:R-:W-:Y:S01]  /*baf0*/  FMUL R182, R182, R192 ;  /* 0x000000c0b6b67220 */ /* 0x000fe20000400000 */
[----:B------:R-:W-:Y:S01]  /*bb00*/  IADD3 R10, P1, P2, R15, R202, R17 ;  /* 0x000000ca0f0a7210 */ /* 0x000fe20007a3e011 */
[-C--:B------:R-:W-:Y:S01]  /*bb10*/  FMUL R183, R183, R192.reuse ;  /* 0x000000c0b7b77220 */ /* 0x080fe20000400000 */
[----:B------:R-:W-:Y:S01]  /*bb20*/  ISETP.GT.AND P3, PT, R5, 0x88, PT ;  /* 0x000000880500780c */ /* 0x000fe20003f64270 */
[-C--:B------:R-:W-:Y:S01]  /*bb30*/  FMUL R168, R168, R192.reuse ;  /* 0x000000c0a8a87220 */ /* 0x080fe20000400000 */
[----:B------:R-:W-:Y:S01]  /*bb40*/  IADD3.X R11, R3, R203, R0, P1, P2 ;  /* 0x000000cb030b7210 */ /* 0x000fe20000fe4400 */
[----:B------:R-:W-:Y:S01]  /*bb50*/  FMUL R169, R169, R192 ;  /* 0x000000c0a9a97220 */ /* 0x000fe20000400000 */
[----:B0-----:R-:W-:Y:S01]  /*bb60*/  IADD3 R176, P2, R15, R20, RZ ;  /* 0x000000140fb07210 */ /* 0x001fe20007f5e0ff */
[-C--:B------:R-:W-:Y:S01]  /*bb70*/  FMUL R170, R170, R192.reuse ;  /* 0x000000c0aaaa7220 */ /* 0x080fe20000400000 */
[C---:B------:R-:W-:Y:S01]  /*bb80*/  ISETP.GT.AND P1, PT, R4.reuse, RZ, P3 ;  /* 0x000000ff0400720c */ /* 0x040fe20001f24270 */
[-C--:B------:R-:W-:Y:S01]  /*bb90*/  FMUL R171, R171, R192.reuse ;  /* 0x000000c0abab7220 */ /* 0x080fe20000400000 */
[----:B------:R-:W-:Y:S01]  /*bba0*/  F2FP.BF16.F32.PACK_AB R179, RZ, R179 ;  /* 0x000000b3ffb3723e */ /* 0x000fe200000010ff */
[--C-:B-1----:R-:W-:Y:S01]  /*bbb0*/  IMAD.X R177, R3, 0x1, R21.reuse, P2 ;  /* 0x0000000103b17824 */ /* 0x102fe200010e0615 */
[----:B------:R-:W-:Y:S01]  /*bbc0*/  ISETP.GT.AND P2, PT, R4, 0x1, P3 ;  /* 0x000000010400780c */ /* 0x000fe20001f44270 */
[----:B------:R-:W-:Y:S01]  /*bbd0*/  FMUL R172, R172, R192 ;  /* 0x000000c0acac7220 */ /* 0x000fe20000400000 */
[----:B------:R-:W-:Y:S01]  /*bbe0*/  F2FP.BF16.F32.PACK_AB R180, RZ, R180 ;  /* 0x000000b4ffb4723e */ /* 0x000fe200000010ff */
[-C--:B------:R-:W-:Y:S01]  /*bbf0*/  FMUL R173, R173, R192.reuse ;  /* 0x000000c0adad7220 */ /* 0x080fe20000400000 */
[----:B------:R-:W-:Y:S01]  /*bc00*/  F2FP.BF16.F32.PACK_AB R181, RZ, R181 ;  /* 0x000000b5ffb5723e */ /* 0x000fe200000010ff */
[----:B------:R-:W-:Y:S01]  /*bc10*/  FMUL R174, R174, R192 ;  /* 0x000000c0aeae7220 */ /* 0x000fe20000400000 */
[----:B------:R-:W-:Y:S01]  /*bc20*/  F2FP.BF16.F32.PACK_AB R182, RZ, R182 ;  /* 0x000000b6ffb6723e */ /* 0x000fe200000010ff */
[-C--:B------:R-:W-:Y:S01]  /*bc30*/  FMUL R175, R175, R192.reuse ;  /* 0x000000c0afaf7220 */ /* 0x080fe20000400000 */
[----:B------:R-:W-:Y:S01]  /*bc40*/  F2FP.BF16.F32.PACK_AB R183, RZ, R183 ;  /* 0x000000b7ffb7723e */ /* 0x000fe200000010ff */
[----:B------:R0:W-:Y:S01]  /*bc50*/  @P1 STG.E.U16 desc[UR40][R176.64], R178 ;  /* 0x000000b2b0001986 */ /* 0x0001e2000c101528 */
[----:B------:R-:W-:Y:S01]  /*bc60*/  ISETP.GT.AND P1, PT, R4, 0x8, P0 ;  /* 0x000000080400780c */ /* 0x000fe20000724270 */
[----:B------:R-:W-:Y:S01]  /*bc70*/  FMUL R160, R160, R192 ;  /* 0x000000c0a0a07220 */ /* 0x000fe20000400000 */
[----:B------:R-:W-:Y:S01]  /*bc80*/  F2FP.BF16.F32.PACK_AB R168, RZ, R168 ;  /* 0x000000a8ffa8723e */ /* 0x000fe200000010ff */
[----:B------:R1:W-:Y:S01]  /*bc90*/  @P2 STG.E.U16 desc[UR40][R176.64+0x2], R179 ;  /* 0x000002b3b0002986 */ /* 0x0003e2000c101528 */
[----:B------:R-:W-:Y:S01]  /*bca0*/  ISETP.GT.AND P2, PT, R4, 0x9, P0 ;  /* 0x000000090400780c */ /* 0x000fe20000744270 */
[-C--:B------:R-:W-:Y:S01]  /*bcb0*/  FMUL R161, R161, R192.reuse ;  /* 0x000000c0a1a17220 */ /* 0x080fe20000400000 */
[----:B------:R-:W-:Y:S01]  /*bcc0*/  PRMT R14, R168, 0x7610, R14 ;  /* 0x00007610a80e7816 */ /* 0x000fe2000000000e */
        /* <DEDUP_REMOVED lines=10> */
[----:B0-----:R-:W-:Y:S01]  /*bd70*/  @P2 IMAD.MOV.U32 R178, RZ, RZ, R20 ;  /* 0x000000ffffb22224 */ /* 0x001fe200078e0014 */
[----:B------:R-:W-:Y:S01]  /*bd80*/  F2FP.BF16.F32.PACK_AB R173, RZ, R173 ;  /* 0x000000adffad723e */ /* 0x000fe200000010ff */
[--C-:B-1----:R-:W-:Y:S01]  /*bd90*/  @P2 IMAD.MOV.U32 R179, RZ, RZ, R21.reuse ;  /* 0x000000ffffb32224 */ /* 0x102fe200078e0015 */
[----:B------:R-:W-:Y:S01]  /*bda0*/  F2FP.BF16.F32.PACK_AB R174, RZ, R174 ;  /* 0x000000aeffae723e */ /* 0x000fe200000010ff */
[-C--:B------:R-:W-:Y:S01]  /*bdb0*/  FMUL R166, R166, R192.reuse ;  /* 0x000000c0a6a67220 */ /* 0x080fe20000400000 */
[----:B------:R-:W-:Y:S01]  /*bdc0*/  F2FP.BF16.F32.PACK_AB R175, RZ, R175 ;  /* 0x000000afffaf723e */ /* 0x000fe200000010ff */
[-C--:B------:R-:W-:Y:S01]  /*bdd0*/  FMUL R167, R167, R192.reuse ;  /* 0x000000c0a7a77220 */ /* 0x080fe20000400000 */
[----:B------:R-:W-:Y:S01]  /*bde0*/  @P2 STG.E.U16 desc[UR40][R178.64+0x12], R181 ;  /* 0x000012b5b2002986 */ /* 0x000fe2000c101528 */
[----:B------:R-:W-:Y:S01]  /*bdf0*/  ISETP.GT.AND P2, PT, R4, 0x9, P3 ;  /* 0x000000090400780c */ /* 0x000fe20001f44270 */
[----:B------:R-:W-:Y:S01]  /*be00*/  FMUL R152, R152, R192 ;  /* 0x000000c098987220 */ /* 0x000fe20000400000 */
[----:B------:R-:W-:Y:S01]  /*be10*/  F2FP.BF16.F32.PACK_AB R160, RZ, R160 ;  /* 0x000000a0ffa0723e */ /* 0x000fe200000010ff */
[----:B------:R-:W-:Y:S01]  /*be20*/  @P1 STG.E.U16 desc[UR40][R176.64+0x10], R182 ;  /* 0x000010b6b0001986 */ /* 0x000fe2000c101528 */
[----:B--2---:R-:W-:Y:S01]  /*be30*/  IADD3 R20, P1, R17, R20, RZ ;  /* 0x0000001411147210 */ /* 0x004fe20007f3e0ff */
[-C--:B------:R-:W-:Y:S01]  /*be40*/  FMUL R153, R153, R192.reuse ;  /* 0x000000c099997220 */ /* 0x080fe20000400000 */
[----:B------:R-:W-:Y:S01]  /*be50*/  F2FP.BF16.F32.PACK_AB R161, RZ, R161 ;  /* 0x000000a1ffa1723e */ /* 0x000fe200000010ff */
[----:B------:R-:W-:Y:S01]  /*be60*/  FMUL R154, R154, R192 ;  /* 0x000000c09a9a7220 */ /* 0x000fe20000400000 */
[----:B------:R-:W-:Y:S01]  /*be70*/  F2FP.BF16.F32.PACK_AB R162, RZ, R162 ;  /* 0x000000a2ffa2723e */ /* 0x000fe200000010ff */
[----:B------:R-:W-:Y:S01]  /*be80*/  IMAD.X R21, R0, 0x1, R21, P1 ;  /* 0x0000000100157824 */ /* 0x000fe200008e0615 */
[----:B------:R-:W-:Y:S01]  /*be90*/  F2FP.BF16.F32.PACK_AB R163, RZ, R163 ;  /* 0x000000a3ffa3723e */ /* 0x000fe200000010ff */
[----:B------:R-:W-:Y:S01]  /*bea0*/  FMUL R155, R155, R192 ;  /* 0x000000c09b9b7220 */ /* 0x000fe20000400000 */
[----:B------:R-:W-:Y:S01]  /*beb0*/  F2FP.BF16.F32.PACK_AB R164, RZ, R164 ;  /* 0x000000a4ffa4723e */ /* 0x000fe200000010ff */
[----:B------:R-:W-:Y:S01]  /*bec0*/  @P2 STG.E.U16 desc[UR40][R176.64+0x12], R183 ;  /* 0x000012b7b0002986 */ /* 0x000fe2000c101528 */
[----:B------:R-:W-:Y:S01]  /*bed0*/  ISETP.GT.AND P2, PT, R5, 0x100, PT ;  /* 0x000001000500780c */ /* 0x000fe20003f44270 */
[-C--:B------:R-:W-:Y:S01]  /*bee0*/  FMUL R156, R156, R192.reuse ;  /* 0x000000c09c9c7220 */ /* 0x080fe20000400000 */
[----:B------:R-:W-:Y:S01]  /*bef0*/  F2FP.BF16.F32.PACK_AB R165, RZ, R165 ;  /* 0x000000a5ffa5723e */ /* 0x000fe200000010ff */
[-C--:B------:R-:W-:Y:S01]  /*bf00*/  FMUL R157, R157, R192.reuse ;  /* 0x000000c09d9d7220 */ /* 0x080fe20000400000 */
[----:B------:R-:W-:Y:S01]  /*bf10*/  ISETP.GT.AND P1, PT, R4, RZ, P2 ;  /* 0x000000ff0400720c */ /* 0x000fe20001724270 */
        /* <DEDUP_REMOVED lines=12> */
[----:B------:R-:W-:Y:S01]  /*bfe0*/  @P1 STG.E.U16 desc[UR40][R20.64], R14 ;  /* 0x0000000e14001986 */ /* 0x000fe2000c101528 */
        /* <DEDUP_REMOVED lines=11> */
[----:B------:R-:W-:Y:S01]  /*c0a0*/  FMUL R137, R137, R192 ;  /* 0x000000c089897220 */ /* 0x000fe20000400000 */
[----:B------:R-:W-:Y:S01]  /*c0b0*/  F2FP.BF16.F32.PACK_AB R145, RZ, R145 ;  /* 0x00000091ff91723e */ /* 0x000fe200000010ff */
[----:B------:R0:W-:Y:S01]  /*c0c0*/  @P1 STG.E.U16 desc[UR40][R20.64+0x2], R169 ;  /* 0x000002a914001986 */ /* 0x0001e2000c101528 */
[----:B------:R-:W-:Y:S01]  /*c0d0*/  IADD3 R168, P1, R15, R20, RZ ;  /* 0x000000140fa87210 */ /* 0x000fe20007f3e0ff */
        /* <DEDUP_REMOVED lines=10> */
[----:B0-----:R-:W-:Y:S01]  /*c180*/  IMAD.X R169, R3, 0x1, R21, P1 ;  /* 0x0000000103a97824 */ /* 0x001fe200008e0615 */
        /* <DEDUP_REMOVED lines=60> */
[----:B0-----:R-:W-:Y:S01]  /*c550*/  IADD3 R168, P6, R20, R15, RZ ;  /* 0x0000000f14a87210 */ /* 0x001fe20007fde0ff */
[----:B------:R-:W-:Y:S01]  /*c560*/  FMUL R105, R105, R192 ;  /* 0x000000c069697220 */ /* 0x000fe20000400000 */
[----:B------:R-:W-:Y:S01]  /*c570*/  F2FP.BF16.F32.PACK_AB R112, RZ, R112 ;  /* 0x00000070ff70723e */ /* 0x000fe200000010ff */
[-C--:B------:R-:W-:Y:S01]  /*c580*/  FMUL R106, R106, R192.reuse ;  /* 0x000000c06a6a7220 */ /* 0x080fe20000400000 */
[----:B------:R-:W-:Y:S01]  /*c590*/  F2FP.BF16.F32.PACK_AB R113, RZ, R113 ;  /* 0x00000071ff71723e */ /* 0x000fe200000010ff */
[----:B------:R-:W-:Y:S01]  /*c5a0*/  IMAD.X R169, R21, 0x1, R3, P6 ;  /* 0x0000000115a97824 */ /* 0x000fe200030e0603 */
        /* <DEDUP_REMOVED lines=139> */
[----:B------:R-:W-:Y:S01]  /*ce60*/  @P6 STG.E.U16 desc[UR40][R8.64+0x32], R167 ;  /* 0x000032a708006986 */ /* 0x000fe2000c101528 */
[----:B0-----:R-:W-:Y:S01]  /*ce70*/  IADD3 R12, P6, R17, R202, RZ ;  /* 0x000000ca110c7210 */ /* 0x001fe20007fde0ff */
[----:B------:R-:W-:Y:S01]  /*ce80*/  FMUL R55, R55, R192 ;  /* 0x000000c037377220 */ /* 0x000fe20000400000 */
[----:B------:R-:W-:Y:S01]  /*ce90*/  F2FP.BF16.F32.PACK_AB R62, RZ, R62 ;  /* 0x0000003eff3e723e */ /* 0x000fe200000010ff */
[----:B------:R-:W-:Y:S01]  /*cea0*/  FMUL R40, R40, R192 ;  /* 0x000000c028287220 */ /* 0x000fe20000400000 */
[----:B------:R-:W-:Y:S01]  /*ceb0*/  IADD3.X R13, R203, R0, RZ, P6, !PT ;  /* 0x00000000cb0d7210 */ /* 0x000fe200037fe4ff */
[-C--:B------:R-:W-:Y:S01]  /*cec0*/  FMUL R41, R41, R192.reuse ;  /* 0x000000c029297220 */ /* 0x080fe20000400000 */
        /* <DEDUP_REMOVED lines=27> */
[----:B0-----:R-:W-:Y:S01]  /*d080*/  @P6 IMAD.MOV.U32 R152, RZ, RZ, R202 ;  /* 0x000000ffff986224 */ /* 0x001fe200078e00ca */
[----:B------:R-:W-:Y:S01]  /*d090*/  F2FP.BF16.F32.PACK_AB R42, RZ, R42 ;  /* 0x0000002aff2a723e */ /* 0x000fe200000010ff */
[----:B------:R-:W-:Y:S01]  /*d0a0*/  @P6 IMAD.MOV.U32 R153, RZ, RZ, R203 ;  /* 0x000000ffff996224 */ /* 0x000fe200078e00cb */
[----:B------:R-:W-:Y:S01]  /*d0b0*/  F2FP.BF16.F32.PACK_AB R43, RZ, R43 ;  /* 0x0000002bff2b723e */ /* 0x000fe200000010ff */
[-C--:B------:R-:W-:Y:S01]  /*d0c0*/  FMUL R38, R38, R192.reuse ;  /* 0x000000c026267220 */ /* 0x080fe20000400000 */
[----:B------:R-:W-:Y:S01]  /*d0d0*/  F2FP.BF16.F32.PACK_AB R45, RZ, R45 ;  /* 0x0000002dff2d723e */ /* 0x000fe200000010ff */
[----:B------:R-:W-:Y:S01]  /*d0e0*/  FMUL R39, R39, R192 ;  /* 0x000000c027277220 */ /* 0x000fe20000400000 */
[----:B------:R0:W-:Y:S01]  /*d0f0*/  @P6 STG.E.U16 desc[UR40][R152.64+0x22], R0 ;  /* 0x0000220098006986 */ /* 0x0001e2000c101528 */
[----:B------:R-:W-:Y:S01]  /*d100*/  IADD3 R20, P6, R15, R202, RZ ;  /* 0x000000ca0f147210 */ /* 0x000fe20007fde0ff */
[----:B------:R-:W-:Y:S01]  /*d110*/  FMUL R24, R24, R192 ;  /* 0x000000c018187220 */ /* 0x000fe20000400000 */
[----:B------:R-:W-:Y:S01]  /*d120*/  F2FP.BF16.F32.PACK_AB R44, RZ, R44 ;  /* 0x0000002cff2c723e */ /* 0x000fe200000010ff */
[----:B------:R-:W-:Y:S01]  /*d130*/  FMUL R25, R25, R192 ;  /* 0x000000c019197220 */ /* 0x000fe20000400000 */
[----:B------:R-:W-:Y:S01]  /*d140*/  F2FP.BF16.F32.PACK_AB R46, RZ, R46 ;  /* 0x0000002eff2e723e */ /* 0x000fe200000010ff */
[----:B------:R-:W-:Y:S01]  /*d150*/  IMAD.X R21, R203, 0x1, R3, P6 ;  /* 0x00000001cb157824 */ /* 0x000fe200030e0603 */
[----:B------:R-:W-:Y:S01]  /*d160*/  IADD3 R14, P6, R15, R12, RZ ;  /* 0x0000000c0f0e7210 */ /* 0x000fe20007fde0ff */
[-C--:B------:R-:W-:Y:S01]  /*d170*/  FMUL R26, R26, R192.reuse ;  /* 0x000000c01a1a7220 */ /* 0x080fe20000400000 */
[----:B------:R-:W-:Y:S01]  /*d180*/  F2FP.BF16.F32.PACK_AB R47, RZ, R47 ;  /* 0x0000002fff2f723e */ /* 0x000fe200000010ff */
[----:B------:R-:W-:Y:S01]  /*d190*/  FMUL R27, R27, R192 ;  /* 0x000000c01b1b7220 */ /* 0x000fe20000400000 */
[----:B------:R-:W-:Y:S01]  /*d1a0*/  F2FP.BF16.F32.PACK_AB R32, RZ, R32 ;  /* 0x00000020ff20723e */ /* 0x000fe200000010ff */
[----:B------:R-:W-:Y:S01]  /*d1b0*/  IMAD.X R15, R3, 0x1, R13, P6 ;  /* 0x00000001030f7824 */ /* 0x000fe200030e060d */
[----:B------:R-:W-:Y:S01]  /*d1c0*/  ISETP.GT.AND P6, PT, R4, 0x10, P3 ;  /* 0x000000100400780c */ /* 0x000fe20001fc4270 */
[-C--:B------:R-:W-:Y:S01]  /*d1d0*/  FMUL R28, R28, R192.reuse ;  /* 0x000000c01c1c7220 */ /* 0x080fe20000400000 */
[----:B------:R-:W-:Y:S01]  /*d1e0*/  F2FP.BF16.F32.PACK_AB R33, RZ, R33 ;  /* 0x00000021ff21723e */ /* 0x000fe200000010ff */
[----:B------:R-:W-:Y:S01]  /*d1f0*/  FMUL R29, R29, R192 ;  /* 0x000000c01d1d7220 */ /* 0x000fe20000400000 */
[----:B------:R-:W-:Y:S01]  /*d200*/  F2FP.BF16.F32.PACK_AB R34, RZ, R34 ;  /* 0x00000022ff22723e */ /* 0x000fe200000010ff */
[-C--:B------:R-:W-:Y:S01]  /*d210*/  FMUL R30, R30, R192.reuse ;  /* 0x000000c01e1e7220 */ /* 0x080fe20000400000 */
[----:B------:R-:W-:Y:S01]  /*d220*/  F2FP.BF16.F32.PACK_AB R35, RZ, R35 ;  /* 0x00000023ff23723e */ /* 0x000fe200000010ff */
[----:B------:R-:W-:Y:S01]  /*d230*/  FMUL R31, R31, R192 ;  /* 0x000000c01f1f7220 */ /* 0x000fe20000400000 */
[----:B------:R-:W-:-:S02]  /*d240*/  F2FP.BF16.F32.PACK_AB R36, RZ, R36 ;  /* 0x00000024ff24723e */ /* 0x000fc400000010ff */
[----:B------:R-:W-:Y:S02]  /*d250*/  F2FP.BF16.F32.PACK_AB R37, RZ, R37 ;  /* 0x00000025ff25723e */ /* 0x000fe400000010ff */
[----:B------:R-:W-:Y:S01]  /*d260*/  F2FP.BF16.F32.PACK_AB R38, RZ, R38 ;  /* 0x00000026ff26723e */ /* 0x000fe200000010ff */
[----:B------:R-:W-:Y:S01]  /*d270*/  @P6 STG.E.U16 desc[UR40][R20.64+0x20], R154 ;  /* 0x0000209a14006986 */ /* 0x000fe2000c101528 */
[----:B------:R-:W-:Y:S02]  /*d280*/  ISETP.GT.AND P6, PT, R4, 0x11, P3 ;  /* 0x000000110400780c */ /* 0x000fe40001fc4270 */
[----:B------:R-:W-:Y:S02]  /*d290*/  F2FP.BF16.F32.PACK_AB R39, RZ, R39 ;  /* 0x00000027ff27723e */ /* 0x000fe400000010ff */
[----:B------:R-:W-:Y:S02]  /*d2a0*/  F2FP.BF16.F32.PACK_AB R24, RZ, R24 ;  /* 0x00000018ff18723e */ /* 0x000fe400000010ff */
[----:B------:R-:W-:-:S02]  /*d2b0*/  F2FP.BF16.F32.PACK_AB R25, RZ, R25 ;  /* 0x00000019ff19723e */ /* 0x000fc400000010ff */
[----:B------:R-:W-:Y:S02]  /*d2c0*/  F2FP.BF16.F32.PACK_AB R26, RZ, R26 ;  /* 0x0000001aff1a723e */ /* 0x000fe400000010ff */
[----:B------:R-:W-:Y:S02]  /*d2d0*/  F2FP.BF16.F32.PACK_AB R27, RZ, R27 ;  /* 0x0000001bff1b723e */ /* 0x000fe400000010ff */
[----:B------:R-:W-:Y:S01]  /*d2e0*/  F2FP.BF16.F32.PACK_AB R28, RZ, R28 ;  /* 0x0000001cff1c723e */ /* 0x000fe200000010ff */
[----:B------:R-:W-:Y:S01]  /*d2f0*/  @P6 STG.E.U16 desc[UR40][R20.64+0x22], R155 ;  /* 0x0000229b14006986 */ /* 0x000fe2000c101528 */
[----:B------:R-:W-:Y:S02]  /*d300*/  ISETP.GT.AND P6, PT, R4, 0x18, P0 ;  /* 0x000000180400780c */ /* 0x000fe400007c4270 */
[----:B------:R-:W-:Y:S02]  /*d310*/  F2FP.BF16.F32.PACK_AB R29, RZ, R29 ;  /* 0x0000001dff1d723e */ /* 0x000fe400000010ff */
[----:B------:R-:W-:-:S02]  /*d320*/  F2FP.BF16.F32.PACK_AB R30, RZ, R30 ;  /* 0x0000001eff1e723e */ /* 0x000fc400000010ff */
[----:B------:R-:W-:-:S07]  /*d330*/  F2FP.BF16.F32.PACK_AB R31, RZ, R31 ;  /* 0x0000001fff1f723e */ /* 0x000fce00000010ff */
[----:B0-----:R-:W-:Y:S02]  /*d340*/  @P6 IMAD.MOV.U32 R152, RZ, RZ, R202 ;  /* 0x000000ffff986224 */ /* 0x001fe400078e00ca */
[----:B------:R-:W-:-:S05]  /*d350*/  @P6 IMAD.MOV.U32 R153, RZ, RZ, R203 ;  /* 0x000000ffff996224 */ /* 0x000fca00078e00cb */
[----:B------:R0:W-:Y:S01]  /*d360*/  @P6 STG.E.U16 desc[UR40][R152.64+0x30], R156 ;  /* 0x0000309c98006986 */ /* 0x0001e2000c101528 */
[----:B------:R-:W-:-:S13]  /*d370*/  ISETP.GT.AND P6, PT, R4, 0x19, P0 ;  /* 0x000000190400780c */ /* 0x000fda00007c4270 */
[----:B0-----:R-:W-:Y:S01]  /*d380*/  @P6 MOV R152, R202 ;  /* 0x000000ca00986202 */ /* 0x001fe20000000f00 */
[----:B------:R-:W-:-:S05]  /*d390*/  @P6 IMAD.MOV.U32 R153, RZ, RZ, R203 ;  /* 0x000000ffff996224 */ /* 0x000fca00078e00cb */
[----:B------:R-:W-:Y:S01]  /*d3a0*/  @P6 STG.E.U16 desc[UR40][R152.64+0x32], R157 ;  /* 0x0000329d98006986 */ /* 0x000fe2000c101528 */
[----:B------:R-:W-:-:S13]  /*d3b0*/  ISETP.GT.AND P6, PT, R4, 0x18, P3 ;  /* 0x000000180400780c */ /* 0x000fda0001fc4270 */
        /* <DEDUP_REMOVED lines=8> */
[----:B------:R0:W-:Y:S01]  /*d440*/  @P6 STG.E.U16 desc[UR40][R14.64+0x20], R146 ;  /* 0x000020920e006986 */ /* 0x0001e2000c101528 */
        /* <DEDUP_REMOVED lines=27> */
[----:B0-----:R-:W-:Y:S02]  /*d600*/  @P6 IMAD.MOV.U32 R14, RZ, RZ, R202 ;  /* 0x000000ffff0e6224 */ /* 0x001fe400078e00ca */
[----:B------:R-:W-:-:S05]  /*d610*/  @P6 IMAD.MOV.U32 R15, RZ, RZ, R203 ;  /* 0x000000ffff0f6224 */ /* 0x000fca00078e00cb */
[----:B------:R0:W-:Y:S01]  /*d620*/  @P6 STG.E.U16 desc[UR40][R14.64+0x40], R128 ;  /* 0x000040800e006986 */ /* 0x0001e2000c101528 */
[----:B------:R-:W-:-:S13]  /*d630*/  ISETP.GT.AND P6, PT, R4, 0x21, P0 ;  /* 0x000000210400780c */ /* 0x000fda00007c4270 */
[----:B0-----:R-:W-:Y:S02]  /*d640*/  @P6 IMAD.MOV.U32 R14, RZ, RZ, R202 ;  /* 0x000000ffff0e6224 */ /* 0x001fe400078e00ca */
[----:B------:R-:W-:-:S05]  /*d650*/  @P6 IMAD.MOV.U32 R15, RZ, RZ, R203 ;  /* 0x000000ffff0f6224 */ /* 0x000fca00078e00cb */
[----:B------:R0:W-:Y:S01]  /*d660*/  @P6 STG.E.U16 desc[UR40][R14.64+0x42], R129 ;  /* 0x000042810e006986 */ /* 0x0001e2000c101528 */
[----:B------:R-:W-:-:S13]  /*d670*/  ISETP.GT.AND P6, PT, R4, 0x20, P3 ;  /* 0x000000200400780c */ /* 0x000fda0001fc4270 */
[----:B0-----:R-:W-:Y:S01]  /*d680*/  @P6 IMAD.MOV.U32 R14, RZ, RZ, R20 ;  /* 0x000000ffff0e6224 */ /* 0x001fe200078e0014 */
[----:B------:R-:W-:-:S05]  /*d690*/  @P6 MOV R15, R21 ;  /* 0x00000015000f6202 */ /* 0x000fca0000000f00 */
[----:B------:R0:W-:Y:S01]  /*d6a0*/  @P6 STG.E.U16 desc[UR40][R14.64+0x40], R130 ;  /* 0x000040820e006986 */ /* 0x0001e2000c101528 */
        /* <DEDUP_REMOVED lines=13> */
[----:B0-----:R-:W-:Y:S01]  /*d780*/  @P6 MOV R14, R20 ;  /* 0x00000014000e6202 */ /* 0x001fe20000000f00 */
[----:B------:R-:W-:-:S05]  /*d790*/  @P6 IMAD.MOV.U32 R15, RZ, RZ, R21 ;  /* 0x000000ffff0f6224 */ /* 0x000fca00078e0015 */
[----:B------:R0:W-:Y:S01]  /*d7a0*/  @P6 STG.E.U16 desc[UR40][R14.64+0x50], R134 ;  /* 0x000050860e006986 */ /* 0x0001e2000c101528 */
[----:B------:R-:W-:-:S13]  /*d7b0*/  ISETP.GT.AND P6, PT, R4, 0x29, P3 ;  /* 0x000000290400780c */ /* 0x000fda0001fc4270 */
[----:B0-----:R-:W-:Y:S02]  /*d7c0*/  @P6 IMAD.MOV.U32 R14, RZ, RZ, R20 ;  /* 0x000000ffff0e6224 */ /* 0x001fe400078e0014 */
[----:B------:R-:W-:-:S05]  /*d7d0*/  @P6 IMAD.MOV.U32 R15, RZ, RZ, R21 ;  /* 0x000000ffff0f6224 */ /* 0x000fca00078e0015 */
        /* <DEDUP_REMOVED lines=217> */
[C---:B------:R-:W-:Y:S02]  /*e570*/  ISETP.GT.AND P6, PT, R4.reuse, 0x68, P4 ;  /* 0x000000680400780c */ /* 0x040fe400027c4270 */
[----:B------:R-:W-:-:S11]  /*e580*/  ISETP.GT.AND P4, PT, R4, 0x69, P4 ;  /* 0x000000690400780c */ /* 0x000fd60002784270 */
[----:B------:R-:W-:Y:S04]  /*e590*/  @P6 STG.E.U16 desc[UR40][R6.64+0xd0], R44 ;  /* 0x0000d02c06006986 */ /* 0x000fe8000c101528 */
[----:B------:R0:W-:Y:S01]  /*e5a0*/  @P4 STG.E.U16 desc[UR40][R6.64+0xd2], R45 ;  /* 0x0000d22d06004986 */ /* 0x0001e2000c101528 */
[C---:B------:R-:W-:Y:S02]  /*e5b0*/  ISETP.GT.AND P4, PT, R4.reuse, 0x68, P5 ;  /* 0x000000680400780c */ /* 0x040fe40002f84270 */
[----:B------:R-:W-:-:S11]  /*e5c0*/  ISETP.GT.AND P5, PT, R4, 0x69, P5 ;  /* 0x000000690400780c */ /* 0x000fd60002fa4270 */
[----:B------:R-:W-:Y:S01]  /*e5d0*/  @P4 STG.E.U16 desc[UR40][R8.64+0xd0], R46 ;  /* 0x0000d02e08004986 */ /* 0x000fe2000c101528 */
[----:B------:R-:W-:-:S03]  /*e5e0*/  ISETP.GT.AND P4, PT, R4, 0x60, P0 ;  /* 0x000000600400780c */ /* 0x000fc60000784270 */
[----:B------:R-:W-:Y:S01]  /*e5f0*/  @P5 STG.E.U16 desc[UR40][R8.64+0xd2], R47 ;  /* 0x0000d22f08005986 */ /* 0x000fe2000c101528 */
[----:B------:R-:W-:-:S09]  /*e600*/  ISETP.GT.AND P5, PT, R4, 0x61, P0 ;  /* 0x000000610400780c */ /* 0x000fd200007a4270 */
[----:B0-----:R-:W-:Y:S02]  /*e610*/  @P4 IMAD.MOV.U32 R6, RZ, RZ, R202 ;  /* 0x000000ffff064224 */ /* 0x001fe400078e00ca */
[----:B------:R-:W-:-:S05]  /*e620*/  @P4 IMAD.MOV.U32 R7, RZ, RZ, R203 ;  /* 0x000000ffff074224 */ /* 0x000fca00078e00cb */
[----:B------:R0:W-:Y:S01]  /*e630*/  @P4 STG.E.U16 desc[UR40][R6.64+0xc0], R32 ;  /* 0x0000c02006004986 */ /* 0x0001e2000c101528 */
[----:B------:R-:W-:Y:S01]  /*e640*/  ISETP.GT.AND P4, PT, R4, 0x60, P3 ;  /* 0x000000600400780c */ /* 0x000fe20001f84270 */
[----:B0-----:R-:W-:Y:S02]  /*e650*/  @P5 IMAD.MOV.U32 R6, RZ, RZ, R202 ;  /* 0x000000ffff065224 */ /* 0x001fe400078e00ca */
[----:B------:R-:W-:-:S05]  /*e660*/  @P5 IMAD.MOV.U32 R7, RZ, RZ, R203 ;  /* 0x000000ffff075224 */ /* 0x000fca00078e00cb */
[----:B------:R0:W-:Y:S01]  /*e670*/  @P5 STG.E.U16 desc[UR40][R6.64+0xc2], R33 ;  /* 0x0000c22106005986 */ /* 0x0001e2000c101528 */
[----:B------:R-:W-:-:S04]  /*e680*/  ISETP.GT.AND P5, PT, R4, 0x61, P3 ;  /* 0x000000610400780c */ /* 0x000fc80001fa4270 */
[----:B0-----:R-:W-:Y:S01]  /*e690*/  @P4 MOV R6, R20 ;  /* 0x0000001400064202 */ /* 0x001fe20000000f00 */
[----:B------:R-:W-:-:S05]  /*e6a0*/  @P4 IMAD.MOV.U32 R7, RZ, RZ, R21 ;  /* 0x000000ffff074224 */ /* 0x000fca00078e0015 */
[----:B------:R0:W-:Y:S01]  /*e6b0*/  @P4 STG.E.U16 desc[UR40][R6.64+0xc0], R34 ;  /* 0x0000c02206004986 */ /* 0x0001e2000c101528 */
[C---:B------:R-:W-:Y:S02]  /*e6c0*/  ISETP.GT.AND P4, PT, R4.reuse, 0x68, P0 ;  /* 0x000000680400780c */ /* 0x040fe40000784270 */
[----:B------:R-:W-:Y:S01]  /*e6d0*/  ISETP.GT.AND P0, PT, R4, 0x69, P0 ;  /* 0x000000690400780c */ /* 0x000fe20000704270 */
[----:B0-----:R-:W-:Y:S02]  /*e6e0*/  @P5 IMAD.MOV.U32 R6, RZ, RZ, R20 ;  /* 0x000000ffff065224 */ /* 0x001fe400078e0014 */
[----:B------:R-:W-:-:S05]  /*e6f0*/  @P5 IMAD.MOV.U32 R7, RZ, RZ, R21 ;  /* 0x000000ffff075224 */ /* 0x000fca00078e0015 */
[----:B------:R0:W-:Y:S01]  /*e700*/  @P5 STG.E.U16 desc[UR40][R6.64+0xc2], R35 ;  /* 0x0000c22306005986 */ /* 0x0001e2000c101528 */
[C---:B------:R-:W-:Y:S02]  /*e710*/  ISETP.GT.AND P5, PT, R4.reuse, 0x68, P3 ;  /* 0x000000680400780c */ /* 0x040fe40001fa4270 */
[----:B------:R-:W-:Y:S01]  /*e720*/  ISETP.GT.AND P3, PT, R4, 0x69, P3 ;  /* 0x000000690400780c */ /* 0x000fe20001f64270 */
[----:B0-----:R-:W-:Y:S02]  /*e730*/  @P4 IMAD.MOV.U32 R6, RZ, RZ, R202 ;  /* 0x000000ffff064224 */ /* 0x001fe400078e00ca */
[----:B------:R-:W-:-:S05]  /*e740*/  @P4 IMAD.MOV.U32 R7, RZ, RZ, R203 ;  /* 0x000000ffff074224 */ /* 0x000fca00078e00cb */
[----:B------:R0:W-:Y:S01]  /*e750*/  @P4 STG.E.U16 desc[UR40][R6.64+0xd0], R36 ;  /* 0x0000d02406004986 */ /* 0x0001e2000c101528 */
[----:B------:R-:W-:-:S03]  /*e760*/  ISETP.GT.AND P4, PT, R4, 0x60, P2 ;  /* 0x000000600400780c */ /* 0x000fc60001784270 */
[----:B------:R-:W-:Y:S01]  /*e770*/  @P0 STG.E.U16 desc[UR40][R202.64+0xd2], R37 ;  /* 0x0000d225ca000986 */ /* 0x000fe2000c101528 */
[----:B------:R-:W-:Y:S01]  /*e780*/  ISETP.GT.AND P0, PT, R4, 0x61, P2 ;  /* 0x000000610400780c */ /* 0x000fe20001704270 */
[----:B0-----:R-:W-:Y:S01]  /*e790*/  @P5 IMAD.MOV.U32 R6, RZ, RZ, R20 ;  /* 0x000000ffff065224 */ /* 0x001fe200078e0014 */
[----:B------:R-:W-:-:S05]  /*e7a0*/  @P5 MOV R7, R21 ;  /* 0x0000001500075202 */ /* 0x000fca0000000f00 */
[----:B------:R-:W-:Y:S01]  /*e7b0*/  @P5 STG.E.U16 desc[UR40][R6.64+0xd0], R38 ;  /* 0x0000d02606005986 */ /* 0x000fe2000c101528 */
[----:B------:R-:W-:-:S03]  /*e7c0*/  ISETP.GT.AND P5, PT, R4, 0x60, P1 ;  /* 0x000000600400780c */ /* 0x000fc60000fa4270 */
[----:B------:R-:W-:Y:S01]  /*e7d0*/  @P3 STG.E.U16 desc[UR40][R20.64+0xd2], R39 ;  /* 0x0000d22714003986 */ /* 0x000fe2000c101528 */
[----:B------:R-:W-:-:S03]  /*e7e0*/  ISETP.GT.AND P3, PT, R4, 0x61, P1 ;  /* 0x000000610400780c */ /* 0x000fc60000f64270 */
[----:B------:R-:W-:Y:S01]  /*e7f0*/  @P4 STG.E.U16 desc[UR40][R12.64+0xc0], R24 ;  /* 0x0000c0180c004986 */ /* 0x000fe2000c101528 */
[C---:B------:R-:W-:Y:S02]  /*e800*/  ISETP.GT.AND P4, PT, R4.reuse, 0x68, P1 ;  /* 0x000000680400780c */ /* 0x040fe40000f84270 */
[C---:B------:R-:W-:Y:S01]  /*e810*/  ISETP.GT.AND P1, PT, R4.reuse, 0x69, P1 ;  /* 0x000000690400780c */ /* 0x040fe20000f24270 */
[----:B------:R-:W-:Y:S01]  /*e820*/  @P0 STG.E.U16 desc[UR40][R12.64+0xc2], R25 ;  /* 0x0000c2190c000986 */ /* 0x000fe2000c101528 */
[C---:B------:R-:W-:Y:S01]  /*e830*/  ISETP.GT.AND P0, PT, R4.reuse, 0x68, P2 ;  /* 0x000000680400780c */ /* 0x040fe20001704270 */
[----:B------:R-:W-:Y:S01]  /*e840*/  @P5 IMAD.MOV.U32 R5, RZ, RZ, R11 ;  /* 0x000000ffff055224 */ /* 0x000fe200078e000b */
[----:B------:R-:W-:Y:S01]  /*e850*/  ISETP.GT.AND P2, PT, R4, 0x69, P2 ;  /* 0x000000690400780c */ /* 0x000fe20001744270 */
[----:B------:R-:W-:-:S05]  /*e860*/  @P5 IMAD.MOV.U32 R4, RZ, RZ, R10 ;  /* 0x000000ffff045224 */ /* 0x000fca00078e000a */
[----:B------:R0:W-:Y:S02]  /*e870*/  @P5 STG.E.U16 desc[UR40][R4.64+0xc0], R26 ;  /* 0x0000c01a04005986 */ /* 0x0001e4000c101528 */
[----:B0-----:R-:W-:Y:S02]  /*e880*/  @P3 IMAD.MOV.U32 R4, RZ, RZ, R10 ;  /* 0x000000ffff043224 */ /* 0x001fe400078e000a */
[----:B------:R-:W-:-:S05]  /*e890*/  @P3 IMAD.MOV.U32 R5, RZ, RZ, R11 ;  /* 0x000000ffff053224 */ /* 0x000fca00078e000b */
[----:B------:R0:W-:Y:S04]  /*e8a0*/  @P3 STG.E.U16 desc[UR40][R4.64+0xc2], R27 ;  /* 0x0000c21b04003986 */ /* 0x0001e8000c101528 */
[----:B------:R1:W-:Y:S04]  /*e8b0*/  @P0 STG.E.U16 desc[UR40][R12.64+0xd0], R28 ;  /* 0x0000d01c0c000986 */ /* 0x0003e8000c101528 */
[----:B------:R1:W-:Y:S01]  /*e8c0*/  @P2 STG.E.U16 desc[UR40][R12.64+0xd2], R29 ;  /* 0x0000d21d0c002986 */ /* 0x0003e2000c101528 */
[----:B0-----:R-:W-:Y:S02]  /*e8d0*/  @P4 IMAD.MOV.U32 R4, RZ, RZ, R10 ;  /* 0x000000ffff044224 */ /* 0x001fe400078e000a */
[----:B------:R-:W-:-:S05]  /*e8e0*/  @P4 IMAD.MOV.U32 R5, RZ, RZ, R11 ;  /* 0x000000ffff054224 */ /* 0x000fca00078e000b */
[----:B------:R1:W-:Y:S04]  /*e8f0*/  @P4 STG.E.U16 desc[UR40][R4.64+0xd0], R30 ;  /* 0x0000d01e04004986 */ /* 0x0003e8000c101528 */
[----:B------:R1:W-:Y:S02]  /*e900*/  @P1 STG.E.U16 desc[UR40][R10.64+0xd2], R31 ;  /* 0x0000d21f0a001986 */ /* 0x0003e4000c101528 */
.L_x_362:
[----:B------:R-:W-:Y:S05]  /*e910*/  BSYNC B0 ;  /* 0x0000000000007941 */ /* 0x000fea0003800000 */
.L_x_34:
[----:B------:R-:W-:Y:S01]  /*e920*/  ULDC UR4, c[0x0][0xc] ;  /* 0x0000030000047ab9 */ /* 0x000fe20000000800 */
[----:B------:R-:W-:Y:S01]  /*e930*/  ULDC UR5, c[0x0][0x10] ;  /* 0x0000040000057ab9 */ /* 0x000fe20000000800 */
[----:B0-----:R-:W0:Y:S01]  /*e940*/  LDC R3, c[0x0][0x14] ;  /* 0x00000500ff037b82 */ /* 0x001e220000000800 */
[----:B------:R-:W-:Y:S01]  /*e950*/  UIMAD.WIDE.U32 UR4, UR4, UR5, URZ ;  /* 0x00000005040472a5 */ /* 0x000fe2000f8e003f */
[----:B-1----:R-:W-:Y:S01]  /*e960*/  MOV R4, R22 ;  /* 0x0000001600047202 */ /* 0x002fe20000000f00 */
[----:B------:R-:W-:Y:S01]  /*e970*/  IMAD.MOV.U32 R5, RZ, RZ, R19 ;  /* 0x000000ffff057224 */ /* 0x000fe200078e0013 */
[----:B------:R-:W-:Y:S01]  /*e980*/  PRMT R0, RZ, 0x7610, R0 ;  /* 0x00007610ff007816 */ /* 0x000fe20000000000 */
[----:B------:R-:W-:Y:S02]  /*e990*/  IMAD.MOV.U32 R17, RZ, RZ, -0x1 ;  /* 0xffffffffff117424 */ /* 0x000fe400078e00ff */
[----:B0-----:R-:W-:-:S04]  /*e9a0*/  IMAD.WIDE.U32 R4, R3, UR4, R4 ;  /* 0x0000000403047c25 */ /* 0x001fc8000f8e0004 */
[----:B------:R-:W-:Y:S01]  /*e9b0*/  IMAD R3, R3, UR5, RZ ;  /* 0x0000000503037c24 */ /* 0x000fe2000f8e02ff */
[----:B------:R-:W-:Y:S01]  /*e9c0*/  ULDC.64 UR4, c[0x0][0x650] ;  /* 0x0001940000047ab9 */ /* 0x000fe20000000a00 */
[----:B------:R-:W-:Y:S01]  /*e9d0*/  IMAD.MOV.U32 R22, RZ, RZ, R4 ;  /* 0x000000ffff167224 */ /* 0x000fe200078e0004 */
[----:B------:R-:W-:Y:S01]  /*e9e0*/  ISETP.GE.U32.AND P0, PT, R4, UR4, PT ;  /* 0x0000000404007c0c */ /* 0x000fe2000bf06070 */
[----:B------:R-:W-:Y:S02]  /*e9f0*/  IMAD.IADD R19, R5, 0x1, R3 ;  /* 0x0000000105137824 */ /* 0x000fe400078e0203 */
[----:B------:R-:W-:-:S03]  /*ea00*/  IMAD.MOV.U32 R3, RZ, RZ, -0x1 ;  /* 0xffffffffff037424 */ /* 0x000fc600078e00ff */
[----:B------:R-:W-:Y:S02]  /*ea10*/  ISETP.GE.U32.AND.EX P0, PT, R19, UR5, PT, P0 ;  /* 0x0000000513007c0c */ /* 0x000fe4000bf06100 */
[----:B------:R0:W-:Y:S11]  /*ea20*/  STL [R1], R3 ;  /* 0x0000000301007387 */ /* 0x0001f60000100800 */
[----:B0-----:R-:W-:Y:S05]  /*ea30*/  @P0 BRA `(.L_x_363) ;  /* 0x0000000400740947 */ /* 0x001fea0003800000 */
[----:B----4-:R-:W0:Y:S01]  /*ea40*/  S2R R12, SR_CTAID.X ;  /* 0x00000000000c7919 */ /* 0x010e220000002500 */
[----:B------:R-:W1:Y:S01]  /*ea50*/  LDC.64 R10, c[0x0][0x628] ;  /* 0x00018a00ff0a7b82 */ /* 0x000e620000000a00 */
[----:B------:R-:W-:Y:S01]  /*ea60*/  ULDC UR4, c[0x0][0x150] ;  /* 0x0000540000047ab9 */ /* 0x000fe20000000800 */
[----:B------:R-:W-:Y:S01]  /*ea70*/  IMAD.MOV.U32 R8, RZ, RZ, R22 ;  /* 0x000000ffff087224 */ /* 0x000fe200078e0016 */
[----:B------:R-:W4:Y:S01]  /*ea80*/  S2R R24, SR_CTAID.Y ;  /* 0x0000000000187919 */ /* 0x000f220000002600 */
[----:B------:R-:W-:-:S04]  /*ea90*/  MOV R9, R19 ;  /* 0x0000001300097202 */ /* 0x000fc80000000f00 */
[----:B------:R-:W2:Y:S08]  /*eaa0*/  LDC R21, c[0x0][0x144] ;  /* 0x00005100ff157b82 */ /* 0x000eb00000000800 */
[----:B------:R-:W2:Y:S08]  /*eab0*/  LDC R0, c[0x0][0x630] ;  /* 0x00018c00ff007b82 */ /* 0x000eb00000000800 */
[----:B------:R-:W2:Y:S01]  /*eac0*/  LDC.64 R14, c[0x0][0x620] ;  /* 0x00018800ff0e7b82 */ /* 0x000ea20000000a00 */
[----:B-1----:R-:W-:-:S04]  /*ead0*/  ISETP.NE.U32.AND P0, PT, R10, RZ, PT ;  /* 0x000000ff0a00720c */ /* 0x002fc80003f05070 */
[----:B------:R-:W-:Y:S02]  /*eae0*/  ISETP.NE.AND.EX P0, PT, R11, RZ, PT, P0 ;  /* 0x000000ff0b00720c */ /* 0x000fe40003f05300 */
[----:B0-----:R-:W-:-:S05]  /*eaf0*/  I2FP.F32.U32 R3, R12 ;  /* 0x0000000c00037245 */ /* 0x001fca0000201000 */
[----:B------:R-:W-:-:S04]  /*eb00*/  FMUL R3, R3, UR4 ;  /* 0x0000000403037c20 */ /* 0x000fc80008400000 */
[----:B------:R0:W1:Y:S02]  /*eb10*/  F2I.U32.TRUNC.NTZ R20, R3 ;  /* 0x0000000300147305 */ /* 0x000064000020f000 */
[----:B----4-:R-:W-:Y:S05]  /*eb20*/  @!P0 BRA `(.L_x_364) ;  /* 0x0000000000288947 */ /* 0x010fea0003800000 */
[----:B0-----:R-:W0:Y:S02]  /*eb30*/  LDC R3, c[0x0][0x634] ;  /* 0x00018d00ff037b82 */ /* 0x001e240000000800 */
        /* <DEDUP_REMOVED lines=9> */
.L_x_364:
[-CC-:B--2---:R-:W-:Y:S01]  /*ebd0*/  SHF.R.U64 R17, R8, R0.reuse, R9.reuse ;  /* 0x0000000008117219 */ /* 0x184fe20000001209 */
[----:B------:R-:W2:Y:S01]  /*ebe0*/  LDC.64 R28, c[0x0][0x640] ;  /* 0x00019000ff1c7b82 */ /* 0x000ea20000000a00 */
[----:B------:R-:W-:Y:S01]  /*ebf0*/  SHF.R.U32.HI R0, RZ, R0, R9 ;  /* 0x00000000ff007219 */ /* 0x000fe20000011609 */
[----:B------:R-:W-:Y:S01]  /*ec00*/  IMAD.MOV.U32 R4, RZ, RZ, R22 ;  /* 0x000000ffff047224 */ /* 0x000fe200078e0016 */
[----:B0-----:R-:W-:Y:S01]  /*ec10*/  IADD3 R3, P0, RZ, -R17, RZ ;  /* 0x80000011ff037210 */ /* 0x001fe20007f1e0ff */
[----:B-1----:R-:W-:Y:S01]  /*ec20*/  IMAD.MOV R20, RZ, RZ, -R20 ;  /* 0x000000ffff147224 */ /* 0x002fe200078e0a14 */
[----:B------:R-:W-:Y:S01]  /*ec30*/  ULDC UR4, c[0x0][0x154] ;  /* 0x0000550000047ab9 */ /* 0x000fe20000000800 */
[----:B------:R-:W-:Y:S02]  /*ec40*/  IMAD.MOV.U32 R7, RZ, RZ, 0x1 ;  /* 0x00000001ff077424 */ /* 0x000fe400078e00ff */
[----:B------:R-:W0:Y:S01]  /*ec50*/  LDC R6, c[0x0][0x618] ;  /* 0x00018600ff067b82 */ /* 0x000e220000000800 */
[----:B------:R-:W-:-:S02]  /*ec60*/  IMAD.X R5, RZ, RZ, ~R0, P0 ;  /* 0x000000ffff057224 */ /* 0x000fc400000e0e00 */
[----:B------:R-:W-:Y:S02]  /*ec70*/  IMAD R21, R21, R20, R12 ;  /* 0x0000001415157224 */ /* 0x000fe400078e020c */
[-C--:B------:R-:W-:Y:S01]  /*ec80*/  IMAD R0, R5, R14.reuse, RZ ;  /* 0x0000000e05007224 */ /* 0x080fe200078e02ff */
[----:B------:R-:W-:Y:S02]  /*ec90*/  MOV R5, R19 ;  /* 0x0000001300057202 */ /* 0x000fe40000000f00 */
[----:B------:R-:W1:Y:S01]  /*eca0*/  LDC R8, c[0x0][0x608] ;  /* 0x00018200ff087b82 */ /* 0x000e620000000800 */
[----:B------:R-:W-:-:S04]  /*ecb0*/  IMAD.WIDE.U32 R4, R3, R14, R4 ;  /* 0x0000000e03047225 */ /* 0x000fc800078e0004 */
[----:B------:R-:W-:-:S03]  /*ecc0*/  IMAD R3, R3, R15, R0 ;  /* 0x0000000f03037224 */ /* 0x000fc600078e0200 */
[----:B------:R-:W4:Y:S01]  /*ecd0*/  LDC R26, c[0x0][0x658] ;  /* 0x00019600ff1a7b82 */ /* 0x000f220000000800 */
[----:B------:R-:W-:Y:S01]  /*ece0*/  I2FP.F32.U32 R0, R24 ;  /* 0x0000001800007245 */ /* 0x000fe20000201000 */
[----:B------:R-:W-:Y:S01]  /*ecf0*/  IMAD.IADD R3, R5, 0x1, R3 ;  /* 0x0000000105037824 */ /* 0x000fe200078e0203 */
[----:B--2---:R-:W-:Y:S01]  /*ed00*/  ISETP.NE.U32.AND P0, PT, R28, RZ, PT ;  /* 0x000000ff1c00720c */ /* 0x004fe20003f05070 */
[----:B------:R-:W-:Y:S02]  /*ed10*/  IMAD.MOV.U32 R5, RZ, RZ, -0x1 ;  /* 0xffffffffff057424 */ /* 0x000fe400078e00ff */
[----:B------:R-:W-:Y:S02]  /*ed20*/  FMUL R0, R0, UR4 ;  /* 0x0000000400007c20 */ /* 0x000fe40008400000 */
[----:B------:R-:W2:Y:S01]  /*ed30*/  LDC R15, c[0x0][0x148] ;  /* 0x00005200ff0f7b82 */ /* 0x000ea20000000800 */
[----:B0-----:R-:W-:Y:S01]  /*ed40*/  SHF.R.U64 R12, R4, R6, R3 ;  /* 0x00000006040c7219 */ /* 0x001fe20000001203 */
[----:B------:R0:W0:Y:S01]  /*ed50*/  F2I.U32.TRUNC.NTZ R13, R0 ;  /* 0x00000000000d7305 */ /* 0x000022000020f000 */
[----:B------:R-:W-:-:S02]  /*ed60*/  ISETP.NE.AND.EX P0, PT, R29, RZ, PT, P0 ;  /* 0x000000ff1d00720c */ /* 0x000fc40003f05300 */
[----:B------:R-:W-:-:S03]  /*ed70*/  SHF.R.U32.HI R3, RZ, R6, R3 ;  /* 0x00000006ff037219 */ /* 0x000fc60000011603 */
[----:B------:R-:W0:Y:S01]  /*ed80*/  LDC R20, c[0x0][0x600] ;  /* 0x00018000ff147b82 */ /* 0x000e220000000800 */
[-CC-:B-1----:R-:W-:Y:S02]  /*ed90*/  SHF.R.U64 R10, R12, R8.reuse, R3.reuse ;  /* 0x000000080c0a7219 */ /* 0x182fe40000001203 */
[----:B------:R-:W-:-:S05]  /*eda0*/  SHF.R.U32.HI R3, RZ, R8, R3 ;  /* 0x00000008ff037219 */ /* 0x000fca0000011603 */
[----:B------:R-:W1:Y:S01]  /*edb0*/  LDC R27, c[0x0][0x648] ;  /* 0x00019200ff1b7b82 */ /* 0x000e620000000800 */
[-C--:B----4-:R-:W-:Y:S02]  /*edc0*/  SHF.L.U32 R4, R5, R26.reuse, RZ ;  /* 0x0000001a05047219 */ /* 0x090fe400000006ff */
[--C-:B------:R-:W-:Y:S02]  /*edd0*/  SHF.R.U64 R14, R10, R26, R3.reuse ;  /* 0x0000001a0a0e7219 */ /* 0x100fe40000001203 */
[----:B------:R-:W-:Y:S02]  /*ede0*/  LOP3.LUT R25, RZ, R4, RZ, 0x33, !PT ;  /* 0x00000004ff197212 */ /* 0x000fe400078e33ff */
[-C--:B------:R-:W-:Y:S01]  /*edf0*/  SHF.R.U32.HI R5, RZ, R26.reuse, R3 ;  /* 0x0000001aff057219 */ /* 0x080fe20000011603 */
[----:B------:R-:W4:Y:S01]  /*ee00*/  LDC R30, c[0x0][0x638] ;  /* 0x00018e00ff1e7b82 */ /* 0x000f220000000800 */
[----:B------:R-:W-:Y:S01]  /*ee10*/  SHF.L.U32 R218, R7, R26, RZ ;  /* 0x0000001a07da7219 */ /* 0x000fe200000006ff */
[----:B------:R-:W-:-:S06]  /*ee20*/  IMAD.MOV.U32 R4, RZ, RZ, R14 ;  /* 0x000000ffff047224 */ /* 0x000fcc00078e000e */
[----:B------:R-:W0:Y:S01]  /*ee30*/  LDC R31, c[0x0][0x610] ;  /* 0x00018400ff1f7b82 */ /* 0x000e220000000800 */
[----:B------:R-:W-:Y:S05]  /*ee40*/  @!P0 BRA `(.L_x_365) ;  /* 0x0000000000288947 */ /* 0x000fea0003800000 */
[----:B------:R-:W3:Y:S02]  /*ee50*/  LDC R3, c[0x0][0x64c] ;  /* 0x00019300ff037b82 */ /* 0x000ee40000000800 */
[----:B---3--:R-:W-:-:S05]  /*ee60*/  IADD3 R3, P0, R14, R3, RZ ;  /* 0x000000030e037210 */ /* 0x008fca0007f1e0ff */
[----:B------:R-:W-:-:S04]  /*ee70*/  IMAD.X R11, RZ, RZ, R5, P0 ;  /* 0x000000ffff0b7224 */ /* 0x000fc800000e0605 */
[----:B------:R-:W-:-:S04]  /*ee80*/  IMAD.WIDE.U32 R4, R11, R28, RZ ;  /* 0x0000001c0b047225 */ /* 0x000fc800078e00ff */
[----:B------:R-:W-:-:S04]  /*ee90*/  IMAD.WIDE.U32 R6, P0, R3, R29, R4 ;  /* 0x0000001d03067225 */ /* 0x000fc80007800004 */
[----:B------:R-:W-:Y:S01]  /*eea0*/  IMAD.WIDE.U32 R4, R3, R28, RZ ;  /* 0x0000001c03047225 */ /* 0x000fe200078e00ff */
[----:B------:R-:W-:-:S03]  /*eeb0*/  MOV R8, R7 ;  /* 0x0000000700087202 */ /* 0x000fc60000000f00 */
[----:B------:R-:W-:Y:S01]  /*eec0*/  IMAD.X R9, RZ, RZ, RZ, P0 ;  /* 0x000000ffff097224 */ /* 0x000fe200000e06ff */
[----:B------:R-:W-:-:S05]  /*eed0*/  IADD3 RZ, P0, R5, R6, RZ ;  /* 0x0000000605ff7210 */ /* 0x000fca0007f1e0ff */
[----:B------:R-:W-:-:S08]  /*eee0*/  IMAD.WIDE.U32.X R4, R11, R29, R8, P0 ;  /* 0x0000001d0b047225 */ /* 0x000fd000000e0408 */
.L_x_365:
[----:B------:R-:W3:Y:S01]  /*eef0*/  LDC R3, c[0x0][0x65c] ;  /* 0x00019700ff037b82 */ /* 0x000ee20000000800 */
[----:B01----:R-:W-:Y:S01]  /*ef00*/  SHF.R.U64 R0, R4, R27, R5 ;  /* 0x0000001b04007219 */ /* 0x003fe20000001205 */
[----:B------:R-:W-:Y:S01]  /*ef10*/  VIADD R7, R20, 0xffffffff ;  /* 0xffffffff14077836 */ /* 0x000fe20000000000 */
[----:B------:R-:W-:Y:S01]  /*ef20*/  LOP3.LUT R5, R10, R25, RZ, 0xc0, !PT ;  /* 0x000000190a057212 */ /* 0x000fe200078ec0ff */
[----:B------:R-:W-:Y:S02]  /*ef30*/  IMAD.MOV R13, RZ, RZ, -R13 ;  /* 0x000000ffff0d7224 */ /* 0x000fe400078e0a0d */
[----:B------:R-:W-:Y:S02]  /*ef40*/  IMAD.MOV.U32 R4, RZ, RZ, 0x1 ;  /* 0x00000001ff047424 */ /* 0x000fe400078e00ff */
[----:B------:R-:W-:Y:S01]  /*ef50*/  IMAD R218, R218, R0, R5 ;  /* 0x00000000dada7224 */ /* 0x000fe200078e0205 */
[----:B------:R-:W-:Y:S02]  /*ef60*/  LOP3.LUT R5, R12, R7, RZ, 0xc0, !PT ;  /* 0x000000070c057212 */ /* 0x000fe400078ec0ff */
[----:B---3--:R-:W-:Y:S01]  /*ef70*/  ISETP.NE.AND P0, PT, R3, 0x1, PT ;  /* 0x000000010300780c */ /* 0x008fe20003f05270 */
[----:B------:R-:W-:-:S04]  /*ef80*/  IMAD.MOV R3, RZ, RZ, -R0 ;  /* 0x000000ffff037224 */ /* 0x000fc800078e0a00 */
[----:B----4-:R-:W-:-:S04]  /*ef90*/  IMAD R0, R3, R30, R14 ;  /* 0x0000001e03007224 */ /* 0x010fc800078e020e */
[----:B------:R-:W-:Y:S01]  /*efa0*/  IMAD R3, R0, R20, R5 ;  /* 0x0000001400037224 */ /* 0x000fe200078e0205 */
[----:B------:R-:W-:-:S03]  /*efb0*/  PRMT R0, R4, 0x7610, R0 ;  /* 0x0000761004007816 */ /* 0x000fc60000000000 */
[----:B--2---:R-:W-:-:S04]  /*efc0*/  @P0 IMAD R21, R15, R13, R24 ;  /* 0x0000000d0f150224 */ /* 0x004fc800078e0218 */
[----:B------:R-:W-:-:S05]  /*efd0*/  IMAD R218, R218, R31, R21 ;  /* 0x0000001fdada7224 */ /* 0x000fca00078e0215 */
[----:B------:R-:W-:Y:S02]  /*efe0*/  SEL R4, R3, R218, !P0 ;  /* 0x000000da03047207 */ /* 0x000fe40004000000 */
[----:B------:R-:W-:-:S03]  /*eff0*/  SEL R218, R218, R3, !P0 ;  /* 0x00000003dada7207 */ /* 0x000fc60004000000 */
[----:B------:R0:W-:Y:S04]  /*f000*/  STL [R1], R4 ;  /* 0x0000000401007387 */ /* 0x0001e80000100800 */
.L_x_363:
[----:B------:R1:W-:Y:S01]  /*f010*/  STL [R1+0x4], R218 ;  /* 0x000004da01007387 */ /* 0x0003e20000100800 */
[----:B------:R-:W-:-:S13]  /*f020*/  LOP3.LUT P0, RZ, R0, 0xff, RZ, 0xc0, !PT ;  /* 0x000000ff00ff7812 */ /* 0x000fda000780c0ff */
[----:B-1----:R-:W-:Y:S05]  /*f030*/  @P0 BRA `(.L_x_366) ;  /* 0xffffff20009c0947 */ /* 0x002fea000383ffff */
[----:B------:R-:W-:Y:S05]  /*f040*/  EXIT ;  /* 0x000000000000794d */ /* 0x000fea0003800000 */
.L_x_7:
[----:B0-----:R-:W-:Y:S01]  /*f050*/  ULDC.64 UR4, c[0x0][0x650] ;  /* 0x0001940000047ab9 */ /* 0x001fe20000000a00 */
[----:B------:R-:W-:Y:S01]  /*f060*/  PRMT R2, RZ, 0x7610, R2 ;  /* 0x00007610ff027816 */ /* 0x000fe20000000002 */
[----:B------:R-:W-:Y:S01]  /*f070*/  IMAD.MOV.U32 R12, RZ, RZ, -0x1 ;  /* 0xffffffffff0c7424 */ /* 0x000fe200078e00ff */
[----:B------:R-:W-:Y:S01]  /*f080*/  ISETP.GE.U32.AND P0, PT, R22, UR4, PT ;  /* 0x0000000416007c0c */ /* 0x000fe2000bf06070 */
[----:B------:R-:W-:Y:S01]  /*f090*/  IMAD.MOV.U32 R17, RZ, RZ, -0x1 ;  /* 0xffffffffff117424 */ /* 0x000fe200078e00ff */
[----:B------:R-:W-:Y:S02]  /*f0a0*/  MOV R13, 0xffffffff ;  /* 0xffffffff000d7802 */ /* 0x000fe40000000f00 */
[----:B------:R-:W-:-:S13]  /*f0b0*/  ISETP.GE.U32.AND.EX P0, PT, R19, UR5, PT, P0 ;  /* 0x0000000513007c0c */ /* 0x000fda000bf06100 */
[----:B------:R-:W-:Y:S05]  /*f0c0*/  @P0 BRA `(.L_x_367) ;  /* 0x0000000400340947 */ /* 0x000fea0003800000 */
        /* <DEDUP_REMOVED lines=18> */
.L_x_368:
[----:B------:R-:W0:Y:S01]  /*f1f0*/  LDC.64 R26, c[0x0][0x640] ;  /* 0x00019000ff1a7b82 */ /* 0x000e220000000a00 */
[-CC-:B------:R-:W-:Y:S01]  /*f200*/  SHF.R.U64 R16, R12, R2.reuse, R13.reuse ;  /* 0x000000020c107219 */ /* 0x180fe2000000120d */
[----:B------:R-:W-:Y:S01]  /*f210*/  IMAD.MOV.U32 R28, RZ, RZ, 0x1 ;  /* 0x00000001ff1c7424 */ /* 0x000fe200078e00ff */
[----:B------:R-:W-:Y:S02]  /*f220*/  SHF.R.U32.HI R2, RZ, R2, R13 ;  /* 0x00000002ff027219 */ /* 0x000fe4000001160d */
[----:B------:R-:W-:Y:S02]  /*f230*/  IADD3 R11, P0, RZ, -R16, RZ ;  /* 0x80000010ff0b7210 */ /* 0x000fe40007f1e0ff */
[----:B------:R-:W-:Y:S01]  /*f240*/  MOV R23, R19 ;  /* 0x0000001300177202 */ /* 0x000fe20000000f00 */
[----:B------:R-:W1:Y:S02]  /*f250*/  LDC R10, c[0x0][0x618] ;  /* 0x00018600ff0a7b82 */ /* 0x000e640000000800 */
[----:B------:R-:W-:-:S04]  /*f260*/  IMAD.X R9, RZ, RZ, ~R2, P0 ;  /* 0x000000ffff097224 */ /* 0x000fc800000e0e02 */
[-C--:B------:R-:W-:Y:S02]  /*f270*/  IMAD R2, R9, R20.reuse, RZ ;  /* 0x0000001409027224 */ /* 0x080fe400078e02ff */
[----:B------:R-:W2:Y:S01]  /*f280*/  LDC R12, c[0x0][0x608] ;  /* 0x00018200ff0c7b82 */ /* 0x000ea20000000800 */
[----:B------:R-:W-:-:S04]  /*f290*/  IMAD.WIDE.U32 R8, R11, R20, R22 ;  /* 0x000000140b087225 */ /* 0x000fc800078e0016 */
[----:B------:R-:W-:-:S03]  /*f2a0*/  IMAD R11, R11, R21, R2 ;  /* 0x000000150b0b7224 */ /* 0x000fc600078e0202 */
[----:B------:R-:W3:Y:S01]  /*f2b0*/  LDC R25, c[0x0][0x658] ;  /* 0x00019600ff197b82 */ /* 0x000ee20000000800 */
[----:B------:R-:W-:Y:S01]  /*f2c0*/  IMAD.IADD R9, R9, 0x1, R11 ;  /* 0x0000000109097824 */ /* 0x000fe200078e020b */
[----:B0-----:R-:W-:-:S04]  /*f2d0*/  ISETP.NE.U32.AND P0, PT, R26, RZ, PT ;  /* 0x000000ff1a00720c */ /* 0x001fc80003f05070 */
[----:B------:R-:W-:Y:S02]  /*f2e0*/  ISETP.NE.AND.EX P0, PT, R27, RZ, PT, P0 ;  /* 0x000000ff1b00720c */ /* 0x000fe40003f05300 */
[----:B------:R-:W0:Y:S01]  /*f2f0*/  LDC R20, c[0x0][0x600] ;  /* 0x00018000ff147b82 */ /* 0x000e220000000800 */
[-CC-:B-1----:R-:W-:Y:S01]  /*f300*/  SHF.R.U64 R6, R8, R10.reuse, R9.reuse ;  /* 0x0000000a08067219 */ /* 0x182fe20000001209 */
[----:B------:R-:W-:Y:S01]  /*f310*/  IMAD.MOV.U32 R8, RZ, RZ, -0x1 ;  /* 0xffffffffff087424 */ /* 0x000fe200078e00ff */
[----:B------:R-:W-:-:S05]  /*f320*/  SHF.R.U32.HI R9, RZ, R10, R9 ;  /* 0x0000000aff097219 */ /* 0x000fca0000011609 */
[----:B------:R-:W1:Y:S01]  /*f330*/  LDC R23, c[0x0][0x648] ;  /* 0x00019200ff177b82 */ /* 0x000e620000000800 */
[-CC-:B--2---:R-:W-:Y:S02]  /*f340*/  SHF.R.U64 R17, R6, R12.reuse, R9.reuse ;  /* 0x0000000c06117219 */ /* 0x184fe40000001209 */
[----:B------:R-:W-:-:S05]  /*f350*/  SHF.R.U32.HI R2, RZ, R12, R9 ;  /* 0x0000000cff027219 */ /* 0x000fca0000011609 */
[----:B------:R-:W2:Y:S01]  /*f360*/  LDC R24, c[0x0][0x638] ;  /* 0x00018e00ff187b82 */ /* 0x000ea20000000800 */
[-C--:B---3--:R-:W-:Y:S02]  /*f370*/  SHF.L.U32 R8, R8, R25.reuse, RZ ;  /* 0x0000001908087219 */ /* 0x088fe400000006ff */
[-CC-:B------:R-:W-:Y:S02]  /*f380*/  SHF.R.U64 R21, R17, R25.reuse, R2.reuse ;  /* 0x0000001911157219 */ /* 0x180fe40000001202 */
[----:B------:R-:W-:Y:S02]  /*f390*/  LOP3.LUT R30, RZ, R8, RZ, 0x33, !PT ;  /* 0x00000008ff1e7212 */ /* 0x000fe400078e33ff */
[----:B------:R-:W-:Y:S01]  /*f3a0*/  SHF.R.U32.HI R9, RZ, R25, R2 ;  /* 0x00000019ff097219 */ /* 0x000fe20000011602 */
[----:B------:R-:W3:Y:S01]  /*f3b0*/  LDC R29, c[0x0][0x610] ;  /* 0x00018400ff1d7b82 */ /* 0x000ee20000000800 */
[----:B------:R-:W-:Y:S01]  /*f3c0*/  IMAD.MOV.U32 R8, RZ, RZ, R21 ;  /* 0x000000ffff087224 */ /* 0x000fe200078e0015 */
[----:B------:R-:W-:Y:S06]  /*f3d0*/  @!P0 BRA `(.L_x_369) ;  /* 0x0000000000288947 */ /* 0x000fec0003800000 */
[----:B------:R-:W4:Y:S02]  /*f3e0*/  LDC R2, c[0x0][0x64c] ;  /* 0x00019300ff027b82 */ /* 0x000f240000000800 */
[----:B----4-:R-:W-:-:S05]  /*f3f0*/  IADD3 R13, P0, R21, R2, RZ ;  /* 0x00000002150d7210 */ /* 0x010fca0007f1e0ff */
        /* <DEDUP_REMOVED lines=8> */
.L_x_369:
[----:B------:R-:W4:Y:S01]  /*f480*/  LDC R2, c[0x0][0x65c] ;  /* 0x00019700ff027b82 */ /* 0x000f220000000800 */
[----:B-1----:R-:W-:Y:S01]  /*f490*/  SHF.R.U64 R5, R8, R23, R9 ;  /* 0x0000001708057219 */ /* 0x002fe20000001209 */
[----:B0-----:R-:W-:Y:S01]  /*f4a0*/  VIADD R9, R20, 0xffffffff ;  /* 0xffffffff14097836 */ /* 0x001fe20000000000 */
[----:B------:R-:W-:Y:S01]  /*f4b0*/  SHF.L.U32 R28, R28, R25, RZ ;  /* 0x000000191c1c7219 */ /* 0x000fe200000006ff */
[----:B------:R-:W-:Y:S02]  /*f4c0*/  IMAD.MOV.U32 R13, RZ, RZ, R16 ;  /* 0x000000ffff0d7224 */ /* 0x000fe400078e0010 */
[----:B------:R-:W-:Y:S01]  /*f4d0*/  IMAD.MOV R8, RZ, RZ, -R5 ;  /* 0x000000ffff087224 */ /* 0x000fe200078e0a05 */
[----:B----4-:R-:W-:Y:S02]  /*f4e0*/  ISETP.NE.AND P0, PT, R2, 0x1, PT ;  /* 0x000000010200780c */ /* 0x010fe40003f05270 */
[----:B------:R-:W-:-:S11]  /*f4f0*/  LOP3.LUT R2, R17, R30, RZ, 0xc0, !PT ;  /* 0x0000001e11027212 */ /* 0x000fd600078ec0ff */
[----:B------:R-:W-:Y:S02]  /*f500*/  @P0 IMAD R3, R7, R14, R4 ;  /* 0x0000000e07030224 */ /* 0x000fe400078e0204 */
[----:B------:R-:W-:Y:S01]  /*f510*/  IMAD R4, R28, R5, R2 ;  /* 0x000000051c047224 */ /* 0x000fe200078e0202 */
[----:B------:R-:W-:Y:S01]  /*f520*/  LOP3.LUT R5, R6, R9, RZ, 0xc0, !PT ;  /* 0x0000000906057212 */ /* 0x000fe200078ec0ff */
[----:B--2---:R-:W-:Y:S02]  /*f530*/  IMAD R2, R8, R24, R21 ;  /* 0x0000001808027224 */ /* 0x004fe400078e0215 */
[----:B---3--:R-:W-:Y:S02]  /*f540*/  IMAD R3, R4, R29, R3 ;  /* 0x0000001d04037224 */ /* 0x008fe400078e0203 */
[----:B------:R-:W-:Y:S02]  /*f550*/  IMAD R12, R2, R20, R5 ;  /* 0x00000014020c7224 */ /* 0x000fe400078e0205 */
[----:B------:R-:W-:-:S03]  /*f560*/  IMAD.MOV.U32 R4, RZ, RZ, 0x1 ;  /* 0x00000001ff047424 */ /* 0x000fc600078e00ff */
[----:B------:R-:W-:Y:S02]  /*f570*/  SEL R17, R12, R3, !P0 ;  /* 0x000000030c117207 */ /* 0x000fe40004000000 */
[----:B------:R-:W-:Y:S02]  /*f580*/  PRMT R2, R4, 0x7610, R2 ;  /* 0x0000761004027816 */ /* 0x000fe40000000002 */
[----:B------:R-:W-:-:S07]  /*f590*/  SEL R12, R3, R12, !P0 ;  /* 0x0000000c030c7207 */ /* 0x000fce0004000000 */
.L_x_367:
[----:B------:R-:W-:-:S08]  /*f5a0*/  NOP ;  /* 0x0000000000007918 */ /* 0x000fd00000000000 */
[----:B------:R-:W0:-:S00]  /*f5b0*/  USETMAXREG.DEALLOC.CTAPOOL 0x28 ;  /* 0x00000028000079c8 */ /* 0x000e0000080e0500 */
[----:B0-----:R-:W-:-:S13]  /*f5c0*/  ISETP.NE.AND P0, PT, R0, RZ, PT ;  /* 0x000000ff0000720c */ /* 0x001fda0003f05270 */
[----:B------:R-:W-:Y:S05]  /*f5d0*/  @P0 EXIT ;  /* 0x000000000000094d */ /* 0x000fea0003800000 */
[----:B------:R-:W-:Y:S01]  /*f5e0*/  LOP3.LUT P0, RZ, R2, 0xff, RZ, 0xc0, !PT ;  /* 0x000000ff02ff7812 */ /* 0x000fe2000780c0ff */
[----:B------:R-:W-:Y:S02]  /*f5f0*/  IMAD.MOV.U32 R0, RZ, RZ, 0x1 ;  /* 0x00000001ff007424 */ /* 0x000fe400078e00ff */
[----:B------:R-:W-:-:S10]  /*f600*/  IMAD.MOV.U32 R10, RZ, RZ, RZ ;  /* 0x000000ffff0a7224 */ /* 0x000fd400078e00ff */
[----:B------:R-:W-:Y:S05]  /*f610*/  @!P0 BRA `(.L_x_370) ;  /* 0x0000000c00508947 */ /* 0x000fea0003800000 */
[----:B------:R-:W0:Y:S01]  /*f620*/  LDC R0, c[0x0][0x28c] ;  /* 0x0000a300ff007b82 */ /* 0x000e220000000800 */
[----:B------:R-:W1:Y:S01]  /*f630*/  S2R R8, SR_CgaCtaId ;  /* 0x0000000000087919 */ /* 0x000e620000008800 */
[----:B------:R-:W-:Y:S01]  /*f640*/  ULDC UR5, c[0x0][0x600] ;  /* 0x0001800000057ab9 */ /* 0x000fe20000000800 */
[----:B------:R-:W-:Y:S01]  /*f650*/  ULDC UR4, c[0x0][0xc] ;  /* 0x0000030000047ab9 */ /* 0x000fe20000000800 */
[----:B------:R-:W-:Y:S01]  /*f660*/  UIADD3 UR16, UR5, -0x1, URZ ;  /* 0xffffffff05107890 */ /* 0x000fe2000fffe03f */
[----:B------:R-:W-:Y:S01]  /*f670*/  BSSY B0, `(.L_x_370) ;  /* 0x00000ce000007945 */ /* 0x000fe20003800000 */
[----:B------:R-:W-:Y:S01]  /*f680*/  ULDC UR6, c[0x0][0x658] ;  /* 0x0001960000067ab9 */ /* 0x000fe20000000800 */
[----:B------:R-:W-:Y:S01]  /*f690*/  ULDC UR5, c[0x0][0x10] ;  /* 0x0000040000057ab9 */ /* 0x000fe20000000800 */
[----:B------:R-:W-:Y:S01]  /*f6a0*/  UMOV UR7, 0xffffffff ;  /* 0xffffffff00077882 */ /* 0x000fe20000000000 */
[----:B------:R-:W-:Y:S01]  /*f6b0*/  UMOV UR8, 0x1 ;  /* 0x0000000100087882 */ /* 0x000fe20000000000 */
[----:B------:R-:W-:Y:S01]  /*f6c0*/  UIMAD.WIDE.U32 UR4, UR4, UR5, URZ ;  /* 0x00000005040472a5 */ /* 0x000fe2000f8e003f */
[----:B------:R-:W-:Y:S01]  /*f6d0*/  IMAD.MOV.U32 R11, RZ, RZ, 0x1 ;  /* 0x00000001ff0b7424 */ /* 0x000fe200078e00ff */
[----:B------:R-:W-:Y:S01]  /*f6e0*/  USHF.L.U32 UR7, UR7, UR6, URZ ;  /* 0x0000000607077299 */ /* 0x000fe2000800063f */
[----:B------:R-:W-:Y:S01]  /*f6f0*/  LOP3.LUT R6, R18, 0x2, RZ, 0xfc, !PT ;  /* 0x0000000212067812 */ /* 0x000fe200078efcff */
[----:B------:R-:W-:Y:S01]  /*f700*/  USHF.L.U32 UR18, UR8, UR6, URZ ;  /* 0x0000000608127299 */ /* 0x000fe2000800063f */
[----:B------:R-:W-:Y:S01]  /*f710*/  IMAD.MOV.U32 R10, RZ, RZ, RZ ;  /* 0x000000ffff0a7224 */ /* 0x000fe200078e00ff */
[----:B------:R-:W-:Y:S01]  /*f720*/  ULOP3.LUT UR17, URZ, UR7, URZ, 0x33, !UPT ;  /* 0x000000073f117292 */ /* 0x000fe2000f8e333f */
[----:B------:R-:W-:Y:S01]  /*f730*/  ULDC UR6, c[0x0][0x14] ;  /* 0x0000050000067ab9 */ /* 0x000fe20000000800 */
[----:B------:R-:W-:Y:S01]  /*f740*/  ULDC.64 UR22, c[0x0][0x198] ;  /* 0x0000660000167ab9 */ /* 0x000fe20000000a00 */
[----:B------:R-:W-:-:S02]  /*f750*/  UIMAD.WIDE.U32 UR20, UR4, UR6, URZ ;  /* 0x00000006041472a5 */ /* 0x000fc4000f8e003f */
[----:B------:R-:W-:Y:S01]  /*f760*/  UIMAD UR13, UR5, UR6, URZ ;  /* 0x00000006050d72a4 */ /* 0x000fe2000f8e023f */
[----:B0-----:R-:W-:-:S03]  /*f770*/  IADD3 R0, R0, 0x1f, RZ ;  /* 0x0000001f00007810 */ /* 0x001fc60007ffe0ff */
[----:B------:R-:W-:Y:S01]  /*f780*/  UIADD3 UR13, UR21, UR13, URZ ;  /* 0x0000000d150d7290 */ /* 0x000fe2000fffe03f */
[----:B------:R-:W-:-:S04]  /*f790*/  SHF.R.S32.HI R3, RZ, 0x1f, R0 ;  /* 0x0000001fff037819 */ /* 0x000fc80000011400 */
[----:B------:R-:W-:Y:S01]  /*f7a0*/  LEA.HI R3, R3, R0, RZ, 0x5 ;  /* 0x0000000003037211 */ /* 0x000fe200078f28ff */
[----:B------:R-:W-:Y:S01]  /*f7b0*/  IMAD.MOV.U32 R0, RZ, RZ, 0x1 ;  /* 0x00000001ff007424 */ /* 0x000fe200078e00ff */
[----:B-1----:R-:W-:Y:S02]  /*f7c0*/  LOP3.LUT R8, R8, 0x1, RZ, 0xc0, !PT ;  /* 0x0000000108087812 */ /* 0x002fe400078ec0ff */
[----:B------:R-:W-:-:S05]  /*f7d0*/  SHF.R.S32.HI R7, RZ, 0x5, R3 ;  /* 0x00000005ff077819 */ /* 0x000fca0000011403 */
[----:B------:R-:W-:-:S07]  /*f7e0*/  VIADD R9, R7, 0x1 ;  /* 0x0000000107097836 */ /* 0x000fce0000000000 */
.L_x_381:
[----:B------:R-:W-:-:S03]  /*f7f0*/  UMOV UR4, 0xffffffff ;  /* 0xffffffff00047882 */ /* 0x000fc60000000000 */
[----:B------:R-:W-:Y:S05]  /*f800*/  BRA.DIV UR4, `(.L_x_371) ;  /* 0x00000012042c7947 */ /* 0x000fea000b800000 */
[----:B------:R-:W-:-:S13]  /*f810*/  ELECT P6, URZ, PT ;  /* 0x00000000003f782f */ /* 0x000fda00038c0000 */
.L_x_395:
[----:B------:R-:W0:Y:S01]  /*f820*/  LDC R2, c[0x0][0x28c] ;  /* 0x0000a300ff027b82 */ /* 0x000e220000000800 */
[----:B------:R-:W-:Y:S01]  /*f830*/  BSSY B1, `(.L_x_372) ;  /* 0x000003b000017945 */ /* 0x000fe20003800000 */
[----:B0-----:R-:W-:-:S13]  /*f840*/  ISETP.LT.OR P6, PT, R2, 0x1, !P6 ;  /* 0x000000010200780c */ /* 0x001fda00077c1670 */
[----:B------:R-:W-:Y:S05]  /*f850*/  @P6 BRA `(.L_x_373) ;  /* 0x0000000000e06947 */ /* 0x000fea0003800000 */
[----:B------:R-:W-:Y:S01]  /*f860*/  IMAD R17, R17, 0x2, R8 ;  /* 0x0000000211117824 */ /* 0x000fe200078e0208 */
[----:B------:R-:W-:Y:S01]  /*f870*/  MOV R2, R9 ;  /* 0x0000000900027202 */ /* 0x000fe20000000f00 */
[----:B------:R-:W-:Y:S02]  /*f880*/  IMAD R14, R12, 0x180, RZ ;  /* 0x000001800c0e7824 */ /* 0x000fe400078e02ff */
[----:B------:R-:W-:Y:S02]  /*f890*/  IMAD.MOV.U32 R20, RZ, RZ, RZ ;  /* 0x000000ffff147224 */ /* 0x000fe400078e00ff */
[----:B------:R-:W-:Y:S02]  /*f8a0*/  IMAD.MOV.U32 R3, RZ, RZ, R0 ;  /* 0x000000ffff037224 */ /* 0x000fe400078e0000 */
[----:B------:R-:W-:Y:S02]  /*f8b0*/  IMAD.MOV.U32 R5, RZ, RZ, R10 ;  /* 0x000000ffff057224 */ /* 0x000fe400078e000a */
[----:B------:R-:W-:-:S07]  /*f8c0*/  IMAD R17, R17, 0x38, RZ ;  /* 0x0000003811117824 */ /* 0x000fce00078e02ff */
.L_x_376:
[----:B------:R-:W0:Y:S01]  /*f8d0*/  S2R R15, SR_CgaCtaId ;  /* 0x00000000000f7919 */ /* 0x000e220000008800 */
[----:B------:R-:W-:Y:S01]  /*f8e0*/  MOV R4, 0x400 ;  /* 0x0000040000047802 */ /* 0x000fe20000000f00 */
[----:B------:R-:W1:Y:S03]  /*f8f0*/  S2R R12, SR_TID.X ;  /* 0x00000000000c7919 */ /* 0x000e660000002100 */
[----:B0-----:R-:W-:Y:S02]  /*f900*/  LEA R16, R15, R4, 0x18 ;  /* 0x000000040f107211 */ /* 0x001fe400078ec0ff */
[----:B------:R-:W-:Y:S02]  /*f910*/  SHF.L.U32 R4, R3, 0x1f, RZ ;  /* 0x0000001f03047819 */ /* 0x000fe400000006ff */
[----:B-1----:R-:W-:Y:S01]  /*f920*/  LOP3.LUT P1, RZ, R12, 0x7f, RZ, 0xc0, !PT ;  /* 0x0000007f0cff7812 */ /* 0x002fe2000782c0ff */
[----:B------:R-:W-:-:S04]  /*f930*/  IMAD R15, R5, 0x8, R16 ;  /* 0x00000008050f7824 */ /* 0x000fc800078e0210 */
[----:B------:R-:W0:Y:S08]  /*f940*/  SYNCS.PHASECHK.TRANS64.TRYWAIT P0, [R15+URZ+0x38], R4 ;  /* 0x000038040f0075a7 */ /* 0x000e30000800017f */
[----:B------:R-:W1:Y:S01]  /*f950*/  @!P1 LDC R12, c[0x0][0x500] ;  /* 0x00014000ff0c9b82 */ /* 0x000e620000000800 */
[----:B0-----:R-:W-:Y:S05]  /*f960*/  @!P0 BRA `(.L_x_374) ;  /* 0x0000000c00f48947 */ /* 0x001fea0003800000 */
.L_x_396:
[----:B0-----:R-:W-:Y:S01]  /*f970*/  PRMT R4, R6, 0x9910, RZ ;  /* 0x0000991006047816 */ /* 0x001fe200000000ff */
[----:B-1----:R0:W-:Y:S03]  /*f980*/  @!P1 SYNCS.ARRIVE.TRANS64 RZ, [R15+URZ], R12 ;  /* 0x0000000c0fff99a7 */ /* 0x0021e6000800003f */
[----:B------:R-:W-:-:S13]  /*f990*/  ISETP.NE.AND P0, PT, R4, 0x2, PT ;  /* 0x000000020400780c */ /* 0x000fda0003f05270 */
[----:B0-----:R-:W-:Y:S05]  /*f9a0*/  @P0 BRA `(.L_x_375) ;  /* 0x0000000000040947 */ /* 0x001fea0003800000 */
[----:B------:R-:W-:Y:S01]  /*f9b0*/  BPT.TRAP 0x1 ;  /* 0x000000040000795c */ /* 0x000fe20000300000 */
.L_x_375:
[----:B------:R-:W-:Y:S01]  /*f9c0*/  IMAD R4, R5, 0x2, R8 ;  /* 0x0000000205047824 */ /* 0x000fe200078e0208 */
[----:B------:R-:W-:Y:S01]  /*f9d0*/  R2UR UR9, R15 ;  /* 0x000000000f0972ca */ /* 0x000fe200000e0000 */
[C-C-:B------:R-:W-:Y:S01]  /*f9e0*/  IMAD R12, R5.reuse, 0x6000, R16.reuse ;  /* 0x00006000050c7824 */ /* 0x140fe200078e0210 */
[----:B------:R-:W-:Y:S01]  /*f9f0*/  UIADD3 UR4, UP0, UR22, 0xf0, URZ ;  /* 0x000000f016047890 */ /* 0x000fe2000ff1e03f */
[----:B------:R-:W-:Y:S01]  /*fa00*/  IMAD R4, R4, 0x700, RZ ;  /* 0x0000070004047824 */ /* 0x000fe200078e02ff */
[----:B------:R-:W-:Y:S01]  /*fa10*/  R2UR UR11, R14 ;  /* 0x000000000e0b72ca */ /* 0x000fe200000e0000 */
[----:B------:R-:W-:Y:S01]  /*fa20*/  UIADD3 UR24, UP1, UR22, 0x1f0, URZ ;  /* 0x000001f016187890 */ /* 0x000fe2000ff3e03f */
[----:B------:R-:W-:Y:S01]  /*fa30*/  R2UR UR5, R12 ;  /* 0x000000000c0572ca */ /* 0x000fe200000e0000 */
[----:B------:R-:W-:Y:S01]  /*fa40*/  IMAD R4, R4, 0x2, R16 ;  /* 0x0000000204047824 */ /* 0x000fe200078e0210 */
[----:B------:R-:W-:Y:S01]  /*fa50*/  R2UR UR10, R20 ;  /* 0x00000000140a72ca */ /* 0x000fe200000e0000 */
[----:B------:R-:W-:Y:S01]  /*fa60*/  VIADD R5, R5, 0x1 ;  /* 0x0000000105057836 */ /* 0x000fe20000000000 */
[----:B------:R-:W-:Y:S01]  /*fa70*/  R2UR UR12, R13 ;  /* 0x000000000d0c72ca */ /* 0x000fe200000e0000 */
[----:B------:R-:W-:Y:S01]  /*fa80*/  UIADD3.X UR25, URZ, UR23, URZ, UP1, !UPT ;  /* 0x000000173f197290 */ /* 0x000fe20008ffe43f */
[----:B------:R-:W-:Y:S01]  /*fa90*/  R2UR UR8, R4 ;  /* 0x00000000040872ca */ /* 0x000fe200000e0000 */
[----:B------:R-:W-:Y:S01]  /*faa0*/  UMOV UR6, 0x0 ;  /* 0x0000000000067882 */ /* 0x000fe20000000000 */
[----:B------:R-:W-:Y:S01]  /*fab0*/  IADD3 R2, R2, -0x1, RZ ;  /* 0xffffffff02027810 */ /* 0x000fe20007ffe0ff */
[----:B------:R-:W-:Y:S01]  /*fac0*/  UMOV UR7, 0x10000000 ;  /* 0x1000000000077882 */ /* 0x000fe20000000000 */
[----:B------:R-:W-:Y:S01]  /*fad0*/  R2UR UR19, R17 ;  /* 0x00000000111372ca */ /* 0x000fe200000e0000 */
[----:B------:R-:W-:Y:S01]  /*fae0*/  UMOV UR26, 0x30000 ;  /* 0x00030000001a7882 */ /* 0x000fe20000000000 */
[----:B------:R-:W-:Y:S01]  /*faf0*/  ISETP.GT.AND P1, PT, R2, 0x1, PT ;  /* 0x000000010200780c */ /* 0x000fe20003f24270 */
[----:B------:R-:W-:Y:S01]  /*fb00*/  UIADD3 UR14, UR5, 0x180, URZ ;  /* 0x00000180050e7890 */ /* 0x000fe2000fffe03f */
[----:B------:R-:W-:Y:S01]  /*fb10*/  ISETP.NE.AND P0, PT, R5, 0x7, PT ;  /* 0x000000070500780c */ /* 0x000fe20003f05270 */
[----:B------:R-:W-:Y:S01]  /*fb20*/  UIADD3.X UR5, URZ, UR23, URZ, UP0, !UPT ;  /* 0x000000173f057290 */ /* 0x000fe200087fe43f */
[----:B------:R-:W-:-:S02]  /*fb30*/  VIADD R20, R20, 0x20 ;  /* 0x0000002014147836 */ /* 0x000fc40000000000 */
[----:B------:R-:W-:Y:S01]  /*fb40*/  SEL R4, RZ, 0x1, P0 ;  /* 0x00000001ff047807 */ /* 0x000fe20000000000 */
[----:B------:R-:W-:Y:S01]  /*fb50*/  UIADD3 UR15, UR8, 0x2a180, URZ ;  /* 0x0002a180080f7890 */ /* 0x000fe2000fffe03f */
[----:B------:R-:W-:Y:S02]  /*fb60*/  SEL R5, R5, RZ, P0 ;  /* 0x000000ff05057207 */ /* 0x000fe40000000000 */
[----:B------:R-:W-:Y:S01]  /*fb70*/  UMOV UR8, UR14 ;  /* 0x0000000e00087c82 */ /* 0x000fe20008000000 */
[----:B------:R-:W-:Y:S01]  /*fb80*/  LOP3.LUT R3, R3, R4, RZ, 0x3c, !PT ;  /* 0x0000000403037212 */ /* 0x000fe200078e3cff */
[----:B------:R0:W-:Y:S02]  /*fb90*/  UTMALDG.3D [UR8], [UR4], desc[UR6] ;  /* 0x00000608040075b4 */ /* 0x0001e40008011000 */
[----:B0-----:R-:W-:Y:S01]  /*fba0*/  UMOV UR8, UR15 ;  /* 0x0000000f00087c82 */ /* 0x001fe20008000000 */
[----:B------:R-:W-:Y:S02]  /*fbb0*/  UMOV UR11, UR19 ;  /* 0x00000013000b7c82 */ /* 0x000fe40008000000 */
[----:B------:R0:W-:Y:S02]  /*fbc0*/  UTMALDG.3D.MULTICAST [UR8], [UR24], UR26, desc[UR6] ;  /* 0x00000608180073b4 */ /* 0x0001e4000801181a */
[----:B0-----:R-:W-:Y:S05]  /*fbd0*/  @P1 BRA `(.L_x_376) ;  /* 0xfffffffc003c1947 */ /* 0x001fea000383ffff */
.L_x_373:
[----:B------:R-:W-:Y:S05]  /*fbe0*/  BSYNC B1 ;  /* 0x0000000000017941 */ /* 0x000fea0003800000 */
.L_x_372:
[----:B------:R-:W-:Y:S01]  /*fbf0*/  LOP3.LUT P1, RZ, R11, 0xff, RZ, 0xc0, !PT ;  /* 0x000000ff0bff7812 */ /* 0x000fe2000782c0ff */
[C---:B------:R-:W-:Y:S01]  /*fc00*/  IMAD.IADD R10, R7.reuse, 0x1, R10 ;  /* 0x00000001070a7824 */ /* 0x040fe200078e020a */
[----:B------:R-:W-:Y:S01]  /*fc10*/  ULDC.64 UR4, c[0x0][0x650] ;  /* 0x0001940000047ab9 */ /* 0x000fe20000000a00 */
[C---:B------:R-:W-:Y:S01]  /*fc20*/  ISETP.GE.U32.AND P2, PT, R7.reuse, 0x7, PT ;  /* 0x000000070700780c */ /* 0x040fe20003f46070 */
[----:B------:R-:W-:Y:S01]  /*fc30*/  BSSY B1, `(.L_x_377) ;  /* 0x000006f000017945 */ /* 0x000fe20003800000 */
[C---:B------:R-:W-:Y:S01]  /*fc40*/  IMAD.WIDE.U32 R2, R10.reuse, 0x24924925, RZ ;  /* 0x249249250a027825 */ /* 0x040fe200078e00ff */
[C---:B------:R-:W-:Y:S02]  /*fc50*/  ISETP.GT.U32.AND P0, PT, R10.reuse, 0x6, PT ;  /* 0x000000060a00780c */ /* 0x040fe40003f04070 */
[----:B------:R-:W-:Y:S01]  /*fc60*/  PRMT R11, RZ, 0x7610, R11 ;  /* 0x00007610ff0b7816 */ /* 0x000fe2000000000b */
[----:B------:R-:W-:Y:S01]  /*fc70*/  IMAD.IADD R2, R10, 0x1, -R3 ;  /* 0x000000010a027824 */ /* 0x000fe200078e0a03 */
[----:B------:R-:W-:Y:S01]  /*fc80*/  ISETP.LT.U32.AND P0, PT, R7, 0x7, P0 ;  /* 0x000000070700780c */ /* 0x000fe20000701070 */
[----:B------:R-:W-:-:S02]  /*fc90*/  IMAD.MOV.U32 R12, RZ, RZ, -0x1 ;  /* 0xffffffffff0c7424 */ /* 0x000fc400078e00ff */
[----:B------:R-:W0:Y:S01]  /*fca0*/  @P1 S2R R5, SR_CgaCtaId ;  /* 0x0000000000051919 */ /* 0x000e220000008800 */
[----:B------:R-:W-:Y:S01]  /*fcb0*/  @P1 MOV R4, 0x400 ;  /* 0x0000040000041802 */ /* 0x000fe20000000f00 */
[----:B------:R-:W-:Y:S01]  /*fcc0*/  IMAD.MOV.U32 R17, RZ, RZ, -0x1 ;  /* 0xffffffffff117424 */ /* 0x000fe200078e00ff */
[----:B------:R-:W-:Y:S01]  /*fcd0*/  LEA.HI R2, R2, R3, RZ, 0x1f ;  /* 0x0000000302027211 */ /* 0x000fe200078ff8ff */
[----:B------:R-:W-:-:S03]  /*fce0*/  IMAD.MOV.U32 R13, RZ, RZ, -0x1 ;  /* 0xffffffffff0d7424 */ /* 0x000fc600078e00ff */
[--C-:B------:R-:W-:Y:S02]  /*fcf0*/  SHF.R.U32.HI R3, RZ, 0x2, R2.reuse ;  /* 0x00000002ff037819 */ /* 0x100fe40000011602 */
[----:B------:R-:W-:-:S03]  /*fd00*/  PRMT R2, RZ, 0x7610, R2 ;  /* 0x00007610ff027816 */ /* 0x000fc60000000002 */
[----:B------:R-:W-:Y:S01]  /*fd10*/  IMAD R10, R3, -0x7, R10 ;  /* 0xfffffff9030a7824 */ /* 0x000fe200078e020a */
[----:B0-----:R-:W-:Y:S02]  /*fd20*/  @P1 LEA R4, R5, R4, 0x18 ;  /* 0x0000000405041211 */ /* 0x001fe400078ec0ff */
[----:B------:R-:W-:Y:S02]  /*fd30*/  SEL R5, RZ, 0x1, !P0 ;  /* 0x00000001ff057807 */ /* 0x000fe40004000000 */
[----:B------:R-:W-:Y:S01]  /*fd40*/  IADD3 R22, P0, R22, UR20, RZ ;  /* 0x0000001416167c10 */ /* 0x000fe2000ff1e0ff */
[----:B------:R0:W-:Y:S01]  /*fd50*/  @P1 SYNCS.ARRIVE.TRANS64.A1T0 RZ, [R4+URZ+0x88], RZ ;  /* 0x000088ff04ff19a7 */ /* 0x0001e2000810003f */
[----:B------:R-:W-:Y:S02]  /*fd60*/  LOP3.LUT R0, R0, R5, RZ, 0x3c, !PT ;  /* 0x0000000500007212 */ /* 0x000fe400078e3cff */
[----:B------:R-:W-:Y:S02]  /*fd70*/  IADD3.X R19, R19, UR13, RZ, P0, !PT ;  /* 0x0000000d13137c10 */ /* 0x000fe400087fe4ff */
[----:B------:R-:W-:-:S02]  /*fd80*/  ISETP.GE.U32.AND P0, PT, R22, UR4, PT ;  /* 0x0000000416007c0c */ /* 0x000fc4000bf06070 */
[----:B------:R-:W-:Y:S02]  /*fd90*/  @P2 LOP3.LUT R0, R0, 0x1, R3, 0x78, !PT ;  /* 0x0000000100002812 */ /* 0x000fe400078e7803 */
[----:B------:R-:W-:-:S13]  /*fda0*/  ISETP.GE.U32.AND.EX P0, PT, R19, UR5, PT, P0 ;  /* 0x0000000513007c0c */ /* 0x000fda000bf06100 */
[----:B0-----:R-:W-:Y:S05]  /*fdb0*/  @P0 BRA `(.L_x_378) ;  /* 0x0000000400580947 */ /* 0x001fea0003800000 */
[----:B------:R-:W0:Y:S01]  /*fdc0*/  S2R R14, SR_CTAID.X ;  /* 0x00000000000e7919 */ /* 0x000e220000002500 */
[----:B------:R-:W-:Y:S01]  /*fdd0*/  ULDC.64 UR4, c[0x0][0x628] ;  /* 0x00018a0000047ab9 */ /* 0x000fe20000000a00 */
[----:B------:R-:W1:Y:S01]  /*fde0*/  LDC R15, c[0x0][0x144] ;  /* 0x00005100ff0f7b82 */ /* 0x000e620000000800 */
[----:B------:R-:W-:Y:S01]  /*fdf0*/  ISETP.NE.U32.AND P0, PT, RZ, UR4, PT ;  /* 0x00000004ff007c0c */ /* 0x000fe2000bf05070 */
[----:B------:R-:W2:Y:S01]  /*fe00*/  S2R R12, SR_CTAID.Y ;  /* 0x00000000000c7919 */ /* 0x000ea20000002600 */
[----:B------:R-:W-:Y:S01]  /*fe10*/  ULDC UR7, c[0x0][0x630] ;  /* 0x00018c0000077ab9 */ /* 0x000fe20000000800 */
[----:B------:R-:W-:Y:S01]  /*fe20*/  ULDC UR8, c[0x0][0x150] ;  /* 0x0000540000087ab9 */ /* 0x000fe20000000800 */
[----:B------:R-:W-:Y:S01]  /*fe30*/  ISETP.NE.AND.EX P0, PT, RZ, UR5, PT, P0 ;  /* 0x00000005ff007c0c */ /* 0x000fe2000bf05300 */
[----:B------:R-:W-:Y:S01]  /*fe40*/  IMAD.MOV.U32 R3, RZ, RZ, R19 ;  /* 0x000000ffff037224 */ /* 0x000fe200078e0013 */
[----:B------:R-:W-:Y:S02]  /*fe50*/  MOV R2, R22 ;  /* 0x0000001600027202 */ /* 0x000fe40000000f00 */
[----:B0-----:R-:W-:-:S09]  /*fe60*/  I2FP.F32.U32 R16, R14 ;  /* 0x0000000e00107245 */ /* 0x001fd20000201000 */
[----:B------:R-:W-:Y:S05]  /*fe70*/  @!P0 BRA `(.L_x_379) ;  /* 0x0000000000288947 */ /* 0x000fea0003800000 */
[----:B------:R-:W-:Y:S02]  /*fe80*/  ULDC UR6, c[0x0][0x634] ;  /* 0x00018d0000067ab9 */ /* 0x000fe40000000800 */
[----:B------:R-:W-:-:S05]  /*fe90*/  IADD3 R3, P0, R22, UR6, RZ ;  /* 0x0000000616037c10 */ /* 0x000fca000ff1e0ff */
[----:B------:R-:W-:-:S04]  /*fea0*/  IMAD.X R13, RZ, RZ, R19, P0 ;  /* 0x000000ffff0d7224 */ /* 0x000fc800000e0613 */
[----:B------:R-:W-:-:S04]  /*feb0*/  IMAD.WIDE.U32 R4, R13, UR4, RZ ;  /* 0x000000040d047c25 */ /* 0x000fc8000f8e00ff */
[----:B------:R-:W-:-:S04]  /*fec0*/  IMAD.WIDE.U32 R4, P0, R3, UR5, R4 ;  /* 0x0000000503047c25 */ /* 0x000fc8000f800004 */
[----:B------:R-:W-:-:S04]  /*fed0*/  IMAD.WIDE.U32 R2, R3, UR4, RZ ;  /* 0x0000000403027c25 */ /* 0x000fc8000f8e00ff */
[----:B------:R-:W-:Y:S01]  /*fee0*/  IMAD.MOV.U32 R2, RZ, RZ, R5 ;  /* 0x000000ffff027224 */ /* 0x000fe200078e0005 */
[----:B------:R-:W-:Y:S01]  /*fef0*/  IADD3 RZ, P1, R3, R4, RZ ;  /* 0x0000000403ff7210 */ /* 0x000fe20007f3e0ff */
[----:B------:R-:W-:-:S04]  /*ff00*/  IMAD.X R3, RZ, RZ, RZ, P0 ;  /* 0x000000ffff037224 */ /* 0x000fc800000e06ff */
[----:B------:R-:W-:-:S08]  /*ff10*/  IMAD.WIDE.U32.X R2, R13, UR5, R2, P1 ;  /* 0x000000050d027c25 */ /* 0x000fd000088e0402 */
.L_x_379:
[--C-:B------:R-:W-:Y:S01]  /*ff20*/  SHF.R.U64 R13, R2, UR7, R3.reuse ;  /* 0x00000007020d7c19 */ /* 0x100fe20008001203 */
[----:B------:R-:W-:Y:S01]  /*ff30*/  FMUL R16, R16, UR8 ;  /* 0x0000000810107c20 */ /* 0x000fe20008400000 */
[----:B------:R-:W-:Y:S01]  /*ff40*/  SHF.R.U32.HI R2, RZ, UR7, R3 ;  /* 0x00000007ff027c19 */ /* 0x000fe20008011603 */
[----:B------:R-:W-:Y:S01]  /*ff50*/  ULDC.64 UR4, c[0x0][0x620] ;  /* 0x0001880000047ab9 */ /* 0x000fe20000000a00 */
[----:B------:R-:W-:Y:S01]  /*ff60*/  IADD3 R17, P0, RZ, -R13, RZ ;  /* 0x8000000dff117210 */ /* 0x000fe20007f1e0ff */
[----:B------:R-:W-:Y:S01]  /*ff70*/  IMAD.MOV.U32 R3, RZ, RZ, R19 ;  /* 0x000000ffff037224 */ /* 0x000fe200078e0013 */
[----:B------:R-:W-:Y:S01]  /*ff80*/  ULDC.64 UR6, c[0x0][0x640] ;  /* 0x0001900000067ab9 */ /* 0x000fe20000000a00 */
[----:B------:R-:W0:Y:S02]  /*ff90*/  F2I.U32.TRUNC.NTZ R16, R16 ;  /* 0x0000001000107305 */ /* 0x000e24000020f000 */
[----:B------:R-:W-:Y:S01]  /*ffa0*/  IMAD.X R2, RZ, RZ, ~R2, P0 ;  /* 0x000000ffff027224 */ /* 0x000fe200000e0e02 */
[----:B------:R-:W-:-:S03]  /*ffb0*/  ISETP.NE.U32.AND P0, PT, RZ, UR6, PT ;  /* 0x00000006ff007c0c */ /* 0x000fc6000bf05070 */
[----:B------:R-:W-:Y:S01]  /*ffc0*/  IMAD R2, R2, UR4, RZ ;  /* 0x0000000402027c24 */ /* 0x000fe2000f8e02ff */
[----:B------:R-:W-:-:S03]  /*ffd0*/  ISETP.NE.AND.EX P0, PT, RZ, UR7, PT, P0 ;  /* 0x00000007ff007c0c */ /* 0x000fc6000bf05300 */
[----:B------:R-:W-:Y:S01]  /*ffe0*/  IMAD R5, R17, UR5, R2 ;  /* 0x0000000511057c24 */ /* 0x000fe2000f8e0202 */
[----:B------:R-:W-:Y:S01]  /*fff0*/  MOV R2, R22 ;  /* 0x0000001600027202 */ /* 0x000fe20000000f00 */
[----:B------:R-:W-:Y:S01]  /*10000*/  ULDC UR5, c[0x0][0x154] ;  /* 0x0000550000057ab9 */ /* 0x000fe20000000800 */
[----:B0-----:R-:W-:-:S03]  /*10010*/  IMAD.MOV R4, RZ, RZ, -R16 ;  /* 0x000000ffff047224 */ /* 0x001fc600078e0a10 */
[----:B------:R-:W-:Y:S01]  /*10020*/  IMAD.WIDE.U32 R2, R17, UR4, R2 ;  /* 0x0000000411027c25 */ /* 0x000fe2000f8e0002 */
[----:B------:R-:W-:-:S03]  /*10030*/  ULDC UR4, c[0x0][0x618] ;  /* 0x0001860000047ab9 */ /* 0x000fc60000000800 */
[----:B-1----:R-:W-:Y:S01]  /*10040*/  IMAD R14, R15, R4, R14 ;  /* 0x000000040f0e7224 */ /* 0x002fe200078e020e */
[----:B--2---:R-:W-:Y:S01]  /*10050*/  I2FP.F32.U32 R4, R12 ;  /* 0x0000000c00047245 */ /* 0x004fe20000201000 */
[----:B------:R-:W-:Y:S01]  /*10060*/  IMAD.IADD R3, R3, 0x1, R5 ;  /* 0x0000000103037824 */ /* 0x000fe200078e0205 */
[----:B------:R-:W0:Y:S03]  /*10070*/  LDC R15, c[0x0][0x148] ;  /* 0x00005200ff0f7b82 */ /* 0x000e260000000800 */
[----:B------:R-:W-:Y:S01]  /*10080*/  FMUL R4, R4, UR5 ;  /* 0x0000000504047c20 */ /* 0x000fe20008400000 */
[--C-:B------:R-:W-:Y:S02]  /*10090*/  SHF.R.U64 R16, R2, UR4, R3.reuse ;  /* 0x0000000402107c19 */ /* 0x100fe40008001203 */
[----:B------:R-:W-:Y:S01]  /*100a0*/  SHF.R.U32.HI R3, RZ, UR4, R3 ;  /* 0x00000004ff037c19 */ /* 0x000fe20008011603 */
[----:B------:R-:W-:Y:S01]  /*100b0*/  ULDC UR4, c[0x0][0x608] ;  /* 0x0001820000047ab9 */ /* 0x000fe20000000800 */
[----:B------:R1:W2:Y:S02]  /*100c0*/  F2I.U32.TRUNC.NTZ R21, R4 ;  /* 0x0000000400157305 */ /* 0x0002a4000020f000 */
[----:B------:R-:W-:-:S02]  /*100d0*/  SHF.R.U64 R20, R16, UR4, R3 ;  /* 0x0000000410147c19 */ /* 0x000fc40008001203 */
[----:B------:R-:W-:Y:S01]  /*100e0*/  SHF.R.U32.HI R3, RZ, UR4, R3 ;  /* 0x00000004ff037c19 */ /* 0x000fe20008011603 */
[----:B------:R-:W-:-:S03]  /*100f0*/  ULDC UR4, c[0x0][0x658] ;  /* 0x0001960000047ab9 */ /* 0x000fc60000000800 */
[--C-:B------:R-:W-:Y:S02]  /*10100*/  SHF.R.U64 R17, R20, UR4, R3.reuse ;  /* 0x0000000414117c19 */ /* 0x100fe40008001203 */
[----:B------:R-:W-:-:S03]  /*10110*/  SHF.R.U32.HI R23, RZ, UR4, R3 ;  /* 0x00000004ff177c19 */ /* 0x000fc60008011603 */
[----:B------:R-:W-:Y:S02]  /*10120*/  IMAD.MOV.U32 R2, RZ, RZ, R17 ;  /* 0x000000ffff027224 */ /* 0x000fe400078e0011 */
[----:B------:R-:W-:Y:S01]  /*10130*/  IMAD.MOV.U32 R3, RZ, RZ, R23 ;  /* 0x000000ffff037224 */ /* 0x000fe200078e0017 */
[----:B-12---:R-:W-:Y:S06]  /*10140*/  @!P0 BRA `(.L_x_380) ;  /* 0x0000000000288947 */ /* 0x006fec0003800000 */
[----:B------:R-:W-:Y:S02]  /*10150*/  ULDC UR4, c[0x0][0x64c] ;  /* 0x0001930000047ab9 */ /* 0x000fe40000000800 */
[----:B------:R-:W-:-:S04]  /*10160*/  IADD3 R3, P0, R17, UR4, RZ ;  /* 0x0000000411037c10 */ /* 0x000fc8000ff1e0ff */
[----:B------:R-:W-:-:S05]  /*10170*/  IADD3.X R23, RZ, R23, RZ, P0, !PT ;  /* 0x00000017ff177210 */ /* 0x000fca00007fe4ff */
[----:B------:R-:W-:-:S04]  /*10180*/  IMAD.WIDE.U32 R4, R23, UR6, RZ ;  /* 0x0000000617047c25 */ /* 0x000fc8000f8e00ff */
[----:B------:R-:W-:-:S04]  /*10190*/  IMAD.WIDE.U32 R4, P0, R3, UR7, R4 ;  /* 0x0000000703047c25 */ /* 0x000fc8000f800004 */
[----:B------:R-:W-:-:S04]  /*101a0*/  IMAD.WIDE.U32 R2, R3, UR6, RZ ;  /* 0x0000000603027c25 */ /* 0x000fc8000f8e00ff */
[----:B------:R-:W-:Y:S01]  /*101b0*/  IMAD.MOV.U32 R2, RZ, RZ, R5 ;  /* 0x000000ffff027224 */ /* 0x000fe200078e0005 */
[----:B------:R-:W-:Y:S01]  /*101c0*/  IADD3 RZ, P1, R3, R4, RZ ;  /* 0x0000000403ff7210 */ /* 0x000fe20007f3e0ff */
[----:B------:R-:W-:-:S04]  /*101d0*/  IMAD.X R3, RZ, RZ, RZ, P0 ;  /* 0x000000ffff037224 */ /* 0x000fc800000e06ff */
[----:B------:R-:W-:-:S08]  /*101e0*/  IMAD.WIDE.U32.X R2, R23, UR7, R2, P1 ;  /* 0x0000000717027c25 */ /* 0x000fd000088e0402 */
.L_x_380:
[----:B------:R-:W1:Y:S01]  /*101f0*/  LDC R4, c[0x0][0x65c] ;  /* 0x00019700ff047b82 */ /* 0x000e620000000800 */
[----:B------:R-:W-:Y:S01]  /*10200*/  ULDC UR4, c[0x0][0x648] ;  /* 0x0001920000047ab9 */ /* 0x000fe20000000800 */
[----:B------:R-:W-:Y:S01]  /*10210*/  LOP3.LUT R20, R20, UR17, RZ, 0xc0, !PT ;  /* 0x0000001114147c12 */ /* 0x000fe2000f8ec0ff */
[----:B------:R-:W-:Y:S01]  /*10220*/  IMAD.MOV R21, RZ, RZ, -R21 ;  /* 0x000000ffff157224 */ /* 0x000fe200078e0a15 */
[----:B------:R-:W-:Y:S01]  /*10230*/  SHF.R.U64 R3, R2, UR4, R3 ;  /* 0x0000000402037c19 */ /* 0x000fe20008001203 */
[----:B------:R-:W-:Y:S01]  /*10240*/  ULDC UR4, c[0x0][0x638] ;  /* 0x00018e0000047ab9 */ /* 0x000fe20000000800 */
[----:B------:R-:W-:Y:S01]  /*10250*/  LOP3.LUT R16, R16, UR16, RZ, 0xc0, !PT ;  /* 0x0000001010107c12 */ /* 0x000fe2000f8ec0ff */
[----:B------:R-:W-:Y:S02]  /*10260*/  ULDC UR5, c[0x0][0x610] ;  /* 0x0001840000057ab9 */ /* 0x000fe40000000800 */
[----:B------:R-:W-:Y:S02]  /*10270*/  IMAD.MOV R2, RZ, RZ, -R3 ;  /* 0x000000ffff027224 */ /* 0x000fe400078e0a03 */
[----:B------:R-:W-:-:S02]  /*10280*/  IMAD R3, R3, UR18, R20 ;  /* 0x0000001203037c24 */ /* 0x000fc4000f8e0214 */
[----:B------:R-:W-:Y:S01]  /*10290*/  IMAD R17, R2, UR4, R17 ;  /* 0x0000000402117c24 */ /* 0x000fe2000f8e0211 */
[----:B------:R-:W-:Y:S01]  /*102a0*/  ULDC UR4, c[0x0][0x600] ;  /* 0x0001800000047ab9 */ /* 0x000fe20000000800 */
[----:B------:R-:W-:Y:S01]  /*102b0*/  IMAD.MOV.U32 R2, RZ, RZ, 0x1 ;  /* 0x00000001ff027424 */ /* 0x000fe200078e00ff */
[----:B-1----:R-:W-:-:S13]  /*102c0*/  ISETP.NE.AND P0, PT, R4, 0x1, PT ;  /* 0x000000010400780c */ /* 0x002fda0003f05270 */
[----:B0-----:R-:W-:-:S04]  /*102d0*/  @P0 IMAD R14, R15, R21, R12 ;  /* 0x000000150f0e0224 */ /* 0x001fc800078e020c */
[----:B------:R-:W-:Y:S02]  /*102e0*/  IMAD R14, R3, UR5, R14 ;  /* 0x00000005030e7c24 */ /* 0x000fe4000f8e020e */
[----:B------:R-:W-:-:S05]  /*102f0*/  IMAD R3, R17, UR4, R16 ;  /* 0x0000000411037c24 */ /* 0x000fca000f8e0210 */
[----:B------:R-:W-:Y:S02]  /*10300*/  SEL R17, R3, R14, !P0 ;  /* 0x0000000e03117207 */ /* 0x000fe40004000000 */
[----:B------:R-:W-:-:S07]  /*10310*/  SEL R12, R14, R3, !P0 ;  /* 0x000000030e0c7207 */ /* 0x000fce0004000000 */
.L_x_378:
[----:B------:R-:W-:Y:S05]  /*10320*/  BSYNC B1 ;  /* 0x0000000000017941 */ /* 0x000fea0003800000 */
.L_x_377:
[----:B------:R-:W-:-:S13]  /*10330*/  LOP3.LUT P0, RZ, R2, 0xff, RZ, 0xc0, !PT ;  /* 0x000000ff02ff7812 */ /* 0x000fda000780c0ff */
[----:B------:R-:W-:Y:S05]  /*10340*/  @P0 BRA `(.L_x_381) ;  /* 0xfffffff400280947 */ /* 0x000fea000383ffff */
[----:B------:R-:W-:Y:S05]  /*10350*/  BSYNC B0 ;  /* 0x0000000000007941 */ /* 0x000fea0003800000 */
.L_x_370:
[----:B------:R-:W-:-:S03]  /*10360*/  UMOV UR4, 0xffffffff ;  /* 0xffffffff00047882 */ /* 0x000fc60000000000 */
[----:B------:R-:W-:Y:S05]  /*10370*/  BRA.DIV UR4, `(.L_x_382) ;  /* 0x0000000604847947 */ /* 0x000fea000b800000 */
[----:B------:R-:W-:-:S13]  /*10380*/  ELECT P6, URZ, PT ;  /* 0x00000000003f782f */ /* 0x000fda00038c0000 */
.L_x_399:
[----:B------:R-:W-:Y:S04]  /*10390*/  BSSY B0, `(.L_x_383) ;  /* 0x0000046000007945 */ /* 0x000fe80003800000 */
[----:B------:R-:W-:Y:S05]  /*103a0*/  @!P6 BRA `(.L_x_384) ;  /* 0x000000040010e947 */ /* 0x000fea0003800000 */
[----:B------:R-:W-:-:S04]  /*103b0*/  LOP3.LUT R18, R18, 0x2, RZ, 0xfc, !PT ;  /* 0x0000000212127812 */ /* 0x000fc800078efcff */
[----:B------:R-:W-:-:S13]  /*103c0*/  ISETP.NE.AND P0, PT, R18, 0x3, PT ;  /* 0x000000031200780c */ /* 0x000fda0003f05270 */
[----:B------:R-:W-:Y:S05]  /*103d0*/  @!P0 BRA `(.L_x_385) ;  /* 0x0000000000048947 */ /* 0x000fea0003800000 */
[----:B------:R-:W-:Y:S01]  /*103e0*/  BPT.TRAP 0x1 ;  /* 0x000000040000795c */ /* 0x000fe20000300000 */
.L_x_385:
[----:B------:R-:W0:Y:S01]  /*103f0*/  S2R R3, SR_CgaCtaId ;  /* 0x0000000000037919 */ /* 0x000e220000008800 */
[----:B------:R-:W-:-:S04]  /*10400*/  MOV R2, 0x400 ;  /* 0x0000040000027802 */ /* 0x000fc80000000f00 */
[----:B0-----:R-:W-:Y:S02]  /*10410*/  LEA R3, R3, R2, 0x18 ;  /* 0x0000000203037211 */ /* 0x001fe400078ec0ff */
[----:B------:R-:W-:Y:S02]  /*10420*/  SHF.L.U32 R2, R0, 0x1f, RZ ;  /* 0x0000001f00027819 */ /* 0x000fe400000006ff */
[----:B------:R-:W-:-:S05]  /*10430*/  IADD3 R3, R3, 0x38, RZ ;  /* 0x0000003803037810 */ /* 0x000fca0007ffe0ff */
[C---:B------:R-:W-:Y:S02]  /*10440*/  IMAD R7, R10.reuse, 0x8, R3 ;  /* 0x000000080a077824 */ /* 0x040fe400078e0203 */
[----:B------:R-:W-:Y:S02]  /*10450*/  VIADD R10, R10, 0x1 ;  /* 0x000000010a0a7836 */ /* 0x000fe40000000000 */
[----:B------:R-:W0:Y:S03]  /*10460*/  SYNCS.PHASECHK.TRANS64.TRYWAIT P0, [R7+URZ], R2 ;  /* 0x00000002070075a7 */ /* 0x000e26000800017f */
[----:B------:R-:W-:-:S04]  /*10470*/  ISETP.NE.AND P1, PT, R10, 0x7, PT ;  /* 0x000000070a00780c */ /* 0x000fc80003f25270 */
[----:B------:R-:W-:Y:S02]  /*10480*/  SEL R5, RZ, 0x1, P1 ;  /* 0x00000001ff057807 */ /* 0x000fe40000800000 */
[----:B------:R-:W-:Y:S02]  /*10490*/  SEL R10, R10, RZ, P1 ;  /* 0x000000ff0a0a7207 */ /* 0x000fe40000800000 */
[----:B------:R-:W-:-:S03]  /*104a0*/  LOP3.LUT R5, R0, R5, RZ, 0x3c, !PT ;  /* 0x0000000500057212 */ /* 0x000fc600078e3cff */
[----:B------:R-:W-:Y:S01]  /*104b0*/  IMAD R9, R10, 0x8, R3 ;  /* 0x000000080a097824 */ /* 0x000fe200078e0203 */
[----:B------:R-:W-:Y:S01]  /*104c0*/  SHF.L.U32 R4, R5, 0x1f, RZ ;  /* 0x0000001f05047819 */ /* 0x000fe200000006ff */
[----:B0-----:R-:W-:Y:S06]  /*104d0*/  @!P0 BRA `(.L_x_386) ;  /* 0x00000004004c8947 */ /* 0x001fec0003800000 */
.L_x_400:
[----:B------:R-:W1:Y:S01]  /*104e0*/  SYNCS.PHASECHK.TRANS64.TRYWAIT P0, [R9+URZ], R4 ;  /* 0x00000004090075a7 */ /* 0x000e62000800017f */
[----:B------:R-:W-:-:S05]  /*104f0*/  VIADD R0, R10, 0x1 ;  /* 0x000000010a007836 */ /* 0x000fca0000000000 */
[----:B------:R-:W-:-:S04]  /*10500*/  ISETP.NE.AND P1, PT, R0, 0x7, PT ;  /* 0x000000070000780c */ /* 0x000fc80003f25270 */
[----:B0-----:R-:W-:Y:S02]  /*10510*/  SEL R2, RZ, 0x1, P1 ;  /* 0x00000001ff027807 */ /* 0x001fe40000800000 */
[----:B------:R-:W-:Y:S02]  /*10520*/  SEL R0, R0, RZ, P1 ;  /* 0x000000ff00007207 */ /* 0x000fe40000800000 */
[----:B------:R-:W-:-:S03]  /*10530*/  LOP3.LUT R7, R5, R2, RZ, 0x3c, !PT ;  /* 0x0000000205077212 */ /* 0x000fc600078e3cff */
[----:B------:R-:W-:Y:S01]  /*10540*/  IMAD R6, R0, 0x8, R3 ;  /* 0x0000000800067824 */ /* 0x000fe200078e0203 */
[----:B------:R-:W-:Y:S01]  /*10550*/  SHF.L.U32 R5, R7, 0x1f, RZ ;  /* 0x0000001f07057819 */ /* 0x000fe200000006ff */
[----:B-1----:R-:W-:Y:S06]  /*10560*/  @!P0 BRA `(.L_x_387) ;  /* 0x00000004003c8947 */ /* 0x002fec0003800000 */
.L_x_401:
[----:B------:R-:W1:Y:S01]  /*10570*/  SYNCS.PHASECHK.TRANS64.TRYWAIT P0, [R6+URZ], R5 ;  /* 0x00000005060075a7 */ /* 0x000e62000800017f */
[----:B------:R-:W-:-:S04]  /*10580*/  IADD3 R0, R0, 0x1, RZ ;  /* 0x0000000100007810 */ /* 0x000fc80007ffe0ff */
[----:B------:R-:W-:-:S04]  /*10590*/  ISETP.NE.AND P1, PT, R0, 0x7, PT ;  /* 0x000000070000780c */ /* 0x000fc80003f25270 */
[----:B------:R-:W-:Y:S02]  /*105a0*/  SEL R2, RZ, 0x1, P1 ;  /* 0x00000001ff027807 */ /* 0x000fe40000800000 */
[----:B------:R-:W-:Y:S02]  /*105b0*/  SEL R0, R0, RZ, P1 ;  /* 0x000000ff00007207 */ /* 0x000fe40000800000 */
[----:B------:R-:W-:-:S03]  /*105c0*/  LOP3.LUT R7, R7, R2, RZ, 0x3c, !PT ;  /* 0x0000000207077212 */ /* 0x000fc600078e3cff */
[----:B0-----:R-:W-:Y:S01]  /*105d0*/  IMAD R9, R0, 0x8, R3 ;  /* 0x0000000800097824 */ /* 0x001fe200078e0203 */
[----:B------:R-:W-:Y:S01]  /*105e0*/  SHF.L.U32 R4, R7, 0x1f, RZ ;  /* 0x0000001f07047819 */ /* 0x000fe200000006ff */
[----:B-1----:R-:W-:Y:S06]  /*105f0*/  @!P0 BRA `(.L_x_388) ;  /* 0x00000004002c8947 */ /* 0x002fec0003800000 */
.L_x_402:
[----:B------:R-:W1:Y:S01]  /*10600*/  SYNCS.PHASECHK.TRANS64.TRYWAIT P0, [R9+URZ], R4 ;  /* 0x00000004090075a7 */ /* 0x000e62000800017f */
[----:B------:R-:W-:-:S05]  /*10610*/  VIADD R0, R0, 0x1 ;  /* 0x0000000100007836 */ /* 0x000fca0000000000 */
[----:B------:R-:W-:-:S04]  /*10620*/  ISETP.NE.AND P1, PT, R0, 0x7, PT ;  /* 0x000000070000780c */ /* 0x000fc80003f25270 */
[----:B------:R-:W-:Y:S02]  /*10630*/  SEL R2, RZ, 0x1, P1 ;  /* 0x00000001ff027807 */ /* 0x000fe40000800000 */
[----:B------:R-:W-:Y:S02]  /*10640*/  SEL R0, R0, RZ, P1 ;  /* 0x000000ff00007207 */ /* 0x000fe40000800000 */
[----:B------:R-:W-:-:S03]  /*10650*/  LOP3.LUT R7, R7, R2, RZ, 0x3c, !PT ;  /* 0x0000000207077212 */ /* 0x000fc600078e3cff */
[----:B0-----:R-:W-:Y:S01]  /*10660*/  IMAD R6, R0, 0x8, R3 ;  /* 0x0000000800067824 */ /* 0x001fe200078e0203 */
[----:B------:R-:W-:Y:S01]  /*10670*/  SHF.L.U32 R5, R7, 0x1f, RZ ;  /* 0x0000001f07057819 */ /* 0x000fe200000006ff */
[----:B-1----:R-:W-:Y:S06]  /*10680*/  @!P0 BRA `(.L_x_389) ;  /* 0x00000004001c8947 */ /* 0x002fec0003800000 */
.L_x_403:
        /* <DEDUP_REMOVED lines=9> */
.L_x_404:
[----:B------:R-:W1:Y:S01]  /*10720*/  SYNCS.PHASECHK.TRANS64.TRYWAIT P0, [R9+URZ], R4 ;  /* 0x00000004090075a7 */ /* 0x000e62000800017f */
[----:B------:R-:W-:-:S04]  /*10730*/  IADD3 R0, R0, 0x1, RZ ;  /* 0x0000000100007810 */ /* 0x000fc80007ffe0ff */
[----:B------:R-:W-:-:S04]  /*10740*/  ISETP.NE.AND P1, PT, R0, 0x7, PT ;  /* 0x000000070000780c */ /* 0x000fc80003f25270 */
[----:B------:R-:W-:Y:S02]  /*10750*/  SEL R2, RZ, 0x1, P1 ;  /* 0x00000001ff027807 */ /* 0x000fe40000800000 */
[----:B------:R-:W-:Y:S02]  /*10760*/  SEL R0, R0, RZ, P1 ;  /* 0x000000ff00007207 */ /* 0x000fe40000800000 */
[----:B------:R-:W-:Y:S01]  /*10770*/  LOP3.LUT R2, R7, R2, RZ, 0x3c, !PT ;  /* 0x0000000207027212 */ /* 0x000fe200078e3cff */
[----:B-1----:R-:W-:Y:S06]  /*10780*/  @!P0 BRA `(.L_x_391) ;  /* 0x0000000400048947 */ /* 0x002fec0003800000 */
.L_x_405:
[----:B------:R-:W-:Y:S01]  /*10790*/  IMAD R3, R0, 0x8, R3 ;  /* 0x0000000800037824 */ /* 0x000fe200078e0203 */
[----:B------:R-:W-:-:S07]  /*107a0*/  SHF.L.U32 R0, R2, 0x1f, RZ ;  /* 0x0000001f02007819 */ /* 0x000fce00000006ff */
.L_x_392:
[----:B--2---:R2:W3:Y:S02]  /*107b0*/  SYNCS.PHASECHK.TRANS64.TRYWAIT P0, [R3+URZ], R0 ;  /* 0x00000000030075a7 */ /* 0x0044e4000800017f */
[----:B---3--:R-:W-:Y:S05]  /*107c0*/  @!P0 NANOSLEEP.SYNCS 0x989680 ;  /* 0x009896800000895d */ /* 0x008fea0003900000 */
[----:B------:R-:W3:Y:S02]  /*107d0*/  @!P0 SYNCS.PHASECHK.TRANS64 P0, [R3+URZ], R0 ;  /* 0x00000000030085a7 */ /* 0x000ee4000800007f */
[----:B---3--:R-:W-:Y:S05]  /*107e0*/  @!P0 BRA `(.L_x_392) ;  /* 0xfffffffc00f08947 */ /* 0x008fea000383ffff */
.L_x_384:
[----:B------:R-:W-:Y:S05]  /*107f0*/  BSYNC B0 ;  /* 0x0000000000007941 */ /* 0x000fea0003800000 */
.L_x_383:
[----:B------:R-:W-:Y:S05]  /*10800*/  EXIT ;  /* 0x000000000000794d */ /* 0x000fea0003800000 */
.L_x_21:
[----:B---3--:R3:W4:Y:S02]  /*10810*/  SYNCS.PHASECHK.TRANS64.TRYWAIT P1, [R3+URZ], R0 ;  /* 0x00000000030075a7 */ /* 0x008724000802017f */
[----:B----4-:R-:W-:Y:S05]  /*10820*/  @!P1 NANOSLEEP.SYNCS 0x989680 ;  /* 0x009896800000995d */ /* 0x010fea0003900000 */
[----:B------:R-:W4:Y:S02]  /*10830*/  @!P1 SYNCS.PHASECHK.TRANS64 P1, [R3+URZ], R0 ;  /* 0x00000000030095a7 */ /* 0x000f24000802007f */
[----:B----4-:R-:W-:Y:S05]  /*10840*/  @!P1 BRA `(.L_x_21) ;  /* 0xfffffffc00f09947 */ /* 0x010fea000383ffff */
[----:B------:R-:W-:Y:S05]  /*10850*/  BRA `(.L_x_20) ;  /* 0xffffff0c00507947 */ /* 0x000fea000383ffff */
.L_x_26:
[----:B--2---:R-:W-:-:S04]  /*10860*/  IMAD.U32 R6, RZ, RZ, UR7 ;  /* 0x00000007ff067e24 */ /* 0x004fc8000f8e00ff */
[----:B------:R2:W3:Y:S03]  /*10870*/  SYNCS.PHASECHK.TRANS64.TRYWAIT P1, [R6+URZ], R5 ;  /* 0x00000005060075a7 */ /* 0x0004e6000802017f */
[----:B---3--:R-:W-:Y:S05]  /*10880*/  @!P1 NANOSLEEP.SYNCS 0x989680 ;  /* 0x009896800000995d */ /* 0x008fea0003900000 */
[----:B------:R-:W3:Y:S02]  /*10890*/  @!P1 SYNCS.PHASECHK.TRANS64 P1, [R6+URZ], R5 ;  /* 0x00000005060095a7 */ /* 0x000ee4000802007f */
[----:B---3--:R-:W-:Y:S05]  /*108a0*/  @!P1 BRA `(.L_x_26) ;  /* 0xfffffffc00ec9947 */ /* 0x008fea000383ffff */
[----:B------:R-:W-:Y:S05]  /*108b0*/  BRA `(.L_x_25) ;  /* 0xffffff1c00807947 */ /* 0x000fea000383ffff */
.L_x_371:
[----:B------:R-:W-:Y:S01]  /*108c0*/  BSSY B1, `(.L_x_393) ;  /* 0x0000006000017945 */ /* 0x000fe20003800000 */
[----:B------:R-:W-:-:S07]  /*108d0*/  IMAD.MOV.U32 R15, RZ, RZ, -0x1 ;  /* 0xffffffffff0f7424 */ /* 0x000fce00078e00ff */
[----:B------:R-:W-:Y:S05]  /*108e0*/  WARPSYNC.COLLECTIVE R15, `(.L_x_394) ;  /* 0x000000000f0c7348 */ /* 0x000fea0003c00000 */
[----:B------:R-:W-:Y:S02]  /*108f0*/  ELECT P6, UR62, PT ;  /* 0x00000000003e782f */ /* 0x000fe400038c0000 */
[----:B------:R-:W-:Y:S01]  /*10900*/  MOV R14, UR62 ;  /* 0x0000003e000e7c02 */ /* 0x000fe20008000f00 */
[----:B------:R-:W-:Y:S10]  /*10910*/  ENDCOLLECTIVE ;  /* 0x000000000000791b */ /* 0x000ff40003800000 */
.L_x_394:
[----:B------:R-:W-:Y:S05]  /*10920*/  BSYNC B1 ;  /* 0x0000000000017941 */ /* 0x000fea0003800000 */
.L_x_393:
[----:B------:R-:W-:Y:S05]  /*10930*/  BRA `(.L_x_395) ;  /* 0xffffffec00b87947 */ /* 0x000fea000383ffff */
.L_x_374:
[----:B0-----:R0:W2:Y:S02]  /*10940*/  SYNCS.PHASECHK.TRANS64.TRYWAIT P0, [R15+URZ+0x38], R4 ;  /* 0x000038040f0075a7 */ /* 0x0010a4000800017f */
[----:B--2---:R-:W-:Y:S05]  /*10950*/  @!P0 NANOSLEEP.SYNCS 0x989680 ;  /* 0x009896800000895d */ /* 0x004fea0003900000 */
[----:B------:R-:W2:Y:S02]  /*10960*/  @!P0 SYNCS.PHASECHK.TRANS64 P0, [R15+URZ+0x38], R4 ;  /* 0x000038040f0085a7 */ /* 0x000ea4000800007f */
[----:B--2---:R-:W-:Y:S05]  /*10970*/  @!P0 BRA `(.L_x_374) ;  /* 0xfffffffc00f08947 */ /* 0x004fea000383ffff */
[----:B------:R-:W-:Y:S05]  /*10980*/  BRA `(.L_x_396) ;  /* 0xffffffec00f87947 */ /* 0x000fea000383ffff */
.L_x_382:
[----:B------:R-:W-:Y:S01]  /*10990*/  BSSY B0, `(.L_x_397) ;  /* 0x0000006000007945 */ /* 0x000fe20003800000 */
[----:B------:R-:W-:-:S07]  /*109a0*/  IMAD.MOV.U32 R15, RZ, RZ, -0x1 ;  /* 0xffffffffff0f7424 */ /* 0x000fce00078e00ff */
[----:B------:R-:W-:Y:S05]  /*109b0*/  WARPSYNC.COLLECTIVE R15, `(.L_x_398) ;  /* 0x000000000f0c7348 */ /* 0x000fea0003c00000 */
[----:B------:R-:W-:Y:S02]  /*109c0*/  ELECT P6, UR62, PT ;  /* 0x00000000003e782f */ /* 0x000fe400038c0000 */
[----:B------:R-:W-:Y:S01]  /*109d0*/  MOV R14, UR62 ;  /* 0x0000003e000e7c02 */ /* 0x000fe20008000f00 */
[----:B------:R-:W-:Y:S10]  /*109e0*/  ENDCOLLECTIVE ;  /* 0x000000000000791b */ /* 0x000ff40003800000 */
.L_x_398:
[----:B------:R-:W-:Y:S05]  /*109f0*/  BSYNC B0 ;  /* 0x0000000000007941 */ /* 0x000fea0003800000 */
.L_x_397:
[----:B------:R-:W-:Y:S05]  /*10a00*/  BRA `(.L_x_399) ;  /* 0xfffffff800607947 */ /* 0x000fea000383ffff */
.L_x_386:
[----:B0-----:R0:W1:Y:S02]  /*10a10*/  SYNCS.PHASECHK.TRANS64.TRYWAIT P0, [R7+URZ], R2 ;  /* 0x00000002070075a7 */ /* 0x001064000800017f */
[----:B-1----:R-:W-:Y:S05]  /*10a20*/  @!P0 NANOSLEEP.SYNCS 0x989680 ;  /* 0x009896800000895d */ /* 0x002fea0003900000 */
[----:B------:R-:W1:Y:S02]  /*10a30*/  @!P0 SYNCS.PHASECHK.TRANS64 P0, [R7+URZ], R2 ;  /* 0x00000002070085a7 */ /* 0x000e64000800007f */
[----:B-1----:R-:W-:Y:S05]  /*10a40*/  @!P0 BRA `(.L_x_386) ;  /* 0xfffffffc00f08947 */ /* 0x002fea000383ffff */
[----:B------:R-:W-:Y:S05]  /*10a50*/  BRA `(.L_x_400) ;  /* 0xfffffff800a07947 */ /* 0x000fea000383ffff */
.L_x_387:
[----:B0-----:R0:W1:Y:S02]  /*10a60*/  SYNCS.PHASECHK.TRANS64.TRYWAIT P0, [R9+URZ], R4 ;  /* 0x00000004090075a7 */ /* 0x001064000800017f */
[----:B-1----:R-:W-:Y:S05]  /*10a70*/  @!P0 NANOSLEEP.SYNCS 0x989680 ;  /* 0x009896800000895d */ /* 0x002fea0003900000 */
[----:B------:R-:W1:Y:S02]  /*10a80*/  @!P0 SYNCS.PHASECHK.TRANS64 P0, [R9+URZ], R4 ;  /* 0x00000004090085a7 */ /* 0x000e64000800007f */
[----:B-1----:R-:W-:Y:S05]  /*10a90*/  @!P0 BRA `(.L_x_387) ;  /* 0xfffffffc00f08947 */ /* 0x002fea000383ffff */
[----:B------:R-:W-:Y:S05]  /*10aa0*/  BRA `(.L_x_401) ;  /* 0xfffffff800b07947 */ /* 0x000fea000383ffff */
.L_x_388:
[----:B0-----:R0:W1:Y:S02]  /*10ab0*/  SYNCS.PHASECHK.TRANS64.TRYWAIT P0, [R6+URZ], R5 ;  /* 0x00000005060075a7 */ /* 0x001064000800017f */
[----:B-1----:R-:W-:Y:S05]  /*10ac0*/  @!P0 NANOSLEEP.SYNCS 0x989680 ;  /* 0x009896800000895d */ /* 0x002fea0003900000 */
[----:B------:R-:W1:Y:S02]  /*10ad0*/  @!P0 SYNCS.PHASECHK.TRANS64 P0, [R6+URZ], R5 ;  /* 0x00000005060085a7 */ /* 0x000e64000800007f */
[----:B-1----:R-:W-:Y:S05]  /*10ae0*/  @!P0 BRA `(.L_x_388) ;  /* 0xfffffffc00f08947 */ /* 0x002fea000383ffff */
[----:B------:R-:W-:Y:S05]  /*10af0*/  BRA `(.L_x_402) ;  /* 0xfffffff800c07947 */ /* 0x000fea000383ffff */
.L_x_389:
[----:B0-----:R0:W1:Y:S02]  /*10b00*/  SYNCS.PHASECHK.TRANS64.TRYWAIT P0, [R9+URZ], R4 ;  /* 0x00000004090075a7 */ /* 0x001064000800017f */
[----:B-1----:R-:W-:Y:S05]  /*10b10*/  @!P0 NANOSLEEP.SYNCS 0x989680 ;  /* 0x009896800000895d */ /* 0x002fea0003900000 */
[----:B------:R-:W1:Y:S02]  /*10b20*/  @!P0 SYNCS.PHASECHK.TRANS64 P0, [R9+URZ], R4 ;  /* 0x00000004090085a7 */ /* 0x000e64000800007f */
[----:B-1----:R-:W-:Y:S05]  /*10b30*/  @!P0 BRA `(.L_x_389) ;  /* 0xfffffffc00f08947 */ /* 0x002fea000383ffff */
[----:B------:R-:W-:Y:S05]  /*10b40*/  BRA `(.L_x_403) ;  /* 0xfffffff800d07947 */ /* 0x000fea000383ffff */
.L_x_390:
[----:B0-----:R0:W1:Y:S02]  /*10b50*/  SYNCS.PHASECHK.TRANS64.TRYWAIT P0, [R6+URZ], R5 ;  /* 0x00000005060075a7 */ /* 0x001064000800017f */
[----:B-1----:R-:W-:Y:S05]  /*10b60*/  @!P0 NANOSLEEP.SYNCS 0x989680 ;  /* 0x009896800000895d */ /* 0x002fea0003900000 */
[----:B------:R-:W1:Y:S02]  /*10b70*/  @!P0 SYNCS.PHASECHK.TRANS64 P0, [R6+URZ], R5 ;  /* 0x00000005060085a7 */ /* 0x000e64000800007f */
[----:B-1----:R-:W-:Y:S05]  /*10b80*/  @!P0 BRA `(.L_x_390) ;  /* 0xfffffffc00f08947 */ /* 0x002fea000383ffff */
[----:B------:R-:W-:Y:S05]  /*10b90*/  BRA `(.L_x_404) ;  /* 0xfffffff800e07947 */ /* 0x000fea000383ffff */
.L_x_391:
[----:B-1----:R1:W2:Y:S02]  /*10ba0*/  SYNCS.PHASECHK.TRANS64.TRYWAIT P0, [R9+URZ], R4 ;  /* 0x00000004090075a7 */ /* 0x0022a4000800017f */
[----:B--2---:R-:W-:Y:S05]  /*10bb0*/  @!P0 NANOSLEEP.SYNCS 0x989680 ;  /* 0x009896800000895d */ /* 0x004fea0003900000 */
[----:B------:R-:W2:Y:S02]  /*10bc0*/  @!P0 SYNCS.PHASECHK.TRANS64 P0, [R9+URZ], R4 ;  /* 0x00000004090085a7 */ /* 0x000ea4000800007f */
[----:B--2---:R-:W-:Y:S05]  /*10bd0*/  @!P0 BRA `(.L_x_391) ;  /* 0xfffffffc00f08947 */ /* 0x004fea000383ffff */
[----:B------:R-:W-:Y:S05]  /*10be0*/  BRA `(.L_x_405) ;  /* 0xfffffff800e87947 */ /* 0x000fea000383ffff */
.L_x_406:
[----:B------:R-:W-:-:S00]  /*10bf0*/  BRA `(.L_x_406) ;  /* 0xfffffffc00fc7947 */ /* 0x000fc0000383ffff */
[----:B------:R-:W-:-:S00]  /*10c00*/  NOP ;  /* 0x0000000000007918 */ /* 0x000fc00000000000 */
[----:B------:R-:W-:-:S00]  /*10c10*/  NOP ;  /* 0x0000000000007918 */ /* 0x000fc00000000000 */
[----:B------:R-:W-:-:S00]  /*10c20*/  NOP ;  /* 0x0000000000007918 */ /* 0x000fc00000000000 */
[----:B------:R-:W-:-:S00]  /*10c30*/  NOP ;  /* 0x0000000000007918 */ /* 0x000fc00000000000 */
[----:B------:R-:W-:-:S00]  /*10c40*/  NOP ;  /* 0x0000000000007918 */ /* 0x000fc00000000000 */
[----:B------:R-:W-:-:S00]  /*10c50*/  NOP ;  /* 0x0000000000007918 */ /* 0x000fc00000000000 */
[----:B------:R-:W-:-:S00]  /*10c60*/  NOP ;  /* 0x0000000000007918 */ /* 0x000fc00000000000 */
[----:B------:R-:W-:-:S00]  /*10c70*/  NOP ;  /* 0x0000000000007918 */ /* 0x000fc00000000000 */
.L_x_407:


//--------------------- .nv.global.init           --------------------------
	.section	.nv.global.init,"aw",@progbits
.nv.global.init:
	.type		$str$22,@object
	.size		$str$22,($str$23 - $str$22)
$str$22:
        /*0000*/ 	.byte	0x6b, 0x5f, 0x74, 0x69, 0x6c, 0x65, 0x5f, 0x63, 0x6f, 0x75, 0x6e, 0x74, 0x20, 0x3e, 0x3d, 0x20
        /*0010*/ 	.byte	0x31, 0x00
	.type		$str$23,@object
	.size		$str$23,(__unnamed_1 - $str$23)
$str$23:
        /*0012*/ 	.byte	0x2f, 0x74, 0x6d, 0x70, 0x2f, 0x63, 0x75, 0x74, 0x6c, 0x61, 0x73, 0x73, 0x5f, 0x73, 0x77, 0x65
        /*0022*/ 	.byte	0x65, 0x70, 0x5f, 0x73, 0x72, 0x63, 0x2f, 0x69, 0x6e, 0x63, 0x6c, 0x75, 0x64, 0x65, 0x2f, 0x63
        /*0032*/ 	.byte	0x75, 0x74, 0x6c, 0x61, 0x73, 0x73, 0x2f, 0x67, 0x65, 0x6d, 0x6d, 0x2f, 0x63, 0x6f, 0x6c, 0x6c
        /*0042*/ 	.byte	0x65, 0x63, 0x74, 0x69, 0x76, 0x65, 0x2f, 0x73, 0x6d, 0x39, 0x30, 0x5f, 0x6d, 0x6d, 0x61, 0x5f
        /*0052*/ 	.byte	0x74, 0x6d, 0x61, 0x5f, 0x67, 0x6d, 0x6d, 0x61, 0x5f, 0x73, 0x73, 0x5f, 0x77, 0x61, 0x72, 0x70
        /*0062*/ 	.byte	0x73, 0x70, 0x65, 0x63, 0x69, 0x61, 0x6c, 0x69, 0x7a, 0x65, 0x64, 0x2e, 0x68, 0x70, 0x70, 0x00
	.type		__unnamed_1,@object
	.size		__unnamed_1,(.L_0 - __unnamed_1)
__unnamed_1:
        /*0072*/ 	.byte	0x76, 0x6f, 0x69, 0x64, 0x20, 0x63, 0x75, 0x74, 0x6c, 0x61, 0x73, 0x73, 0x3a, 0x3a, 0x67, 0x65
        /* <DEDUP_REMOVED lines=180> */
        /*0bc2*/ 	.byte	0x75, 0x74, 0x65, 0x3a, 0x3a, 0x69, 0x64, 0x65, 0x6e, 0x74, 0x69, 0x74, 0x79, 0x5d, 0x00
.L_0:


//--------------------- .nv.shared._ZN7cutlass13device_kernelINS_4gemm6kernel13GemmUniversalIN4cute5tupleIJiiiiEEENS1_10collective13CollectiveMmaINS1_34MainloopSm90TmaGmmaWarpSpecializedILi7ENS5_IJNS4_1CILi2EEENSA_ILi1EEESC_EEENS1_35KernelTmaWarpSpecializedCooperativeEEENS5_IJNSA_ILi384EEENSA_ILi112EEENSA_ILi32EEEEEENS_10bfloat16_tENS5_IJlSC_lEEESK_SL_NS4_8TiledMMAINS4_8MMA_AtomIJNS4_4SM904GMMA27MMA_64x16x16_F32BF16BF16_SSILNSP_5MajorE0ELSR_0ELNSP_7ScaleInE1ELSS_1EEEEEENS4_6LayoutISD_NS5_IJSC_NSA_ILi0EEESW_EEEEENS5_IJNS4_10UnderscoreESZ_SZ_EEEEENS4_13SM90_TMA_LOADENS4_14ComposedLayoutINS4_7SwizzleILi2ELi4ELi3EEENS4_18smem_ptr_flag_bitsILi16EEENSV_INS5_IJNSA_ILi8EEESI_EEENS5_IJSI_SC_EEEEEEEvNS4_8identityENS4_23SM90_TMA_LOAD_MULTICASTES1C_vS1D_EENS_8epilogue10collective6detail29Sm90TmaWarpSpecializedAdapterINS1H_15DefaultEpilogueISK_SL_SL_NS1G_6thread17LinearCombinationISK_Li1EffLNS1L_9ScaleType4KindE0ELNS_15FloatRoundStyleE2ESK_EENS1_15EpilogueDefaultEEEEEvvEEEEvNT_6ParamsE --------------------------
	.section	.nv.shared._ZN7cutlass13device_kernelINS_4gemm6kernel13GemmUniversalIN4cute5tupleIJiiiiEEENS1_10collective13CollectiveMmaINS1_34MainloopSm90TmaGmmaWarpSpecializedILi7ENS5_IJNS4_1CILi2EEENSA_ILi1EEESC_EEENS1_35KernelTmaWarpSpecializedCooperativeEEENS5_IJNSA_ILi384EEENSA_ILi112EEENSA_ILi32EEEEEENS_10bfloat16_tENS5_IJlSC_lEEESK_SL_NS4_8TiledMMAINS4_8MMA_AtomIJNS4_4SM904GMMA27MMA_64x16x16_F32BF16BF16_SSILNSP_5MajorE0ELSR_0ELNSP_7ScaleInE1ELSS_1EEEEEENS4_6LayoutISD_NS5_IJSC_NSA_ILi0EEESW_EEEEENS5_IJNS4_10UnderscoreESZ_SZ_EEEEENS4_13SM90_TMA_LOADENS4_14ComposedLayoutINS4_7SwizzleILi2ELi4ELi3EEENS4_18smem_ptr_flag_bitsILi16EEENSV_INS5_IJNSA_ILi8EEESI_EEENS5_IJSI_SC_EEEEEEEvNS4_8identityENS4_23SM90_TMA_LOAD_MULTICASTES1C_vS1D_EENS_8epilogue10collective6detail29Sm90TmaWarpSpecializedAdapterINS1H_15DefaultEpilogueISK_SL_SL_NS1G_6thread17LinearCombinationISK_Li1EffLNS1L_9ScaleType4KindE0ELNS_15FloatRoundStyleE2ESK_EENS1_15EpilogueDefaultEEEEEvvEEEEvNT_6ParamsE,"aw",@nobits
	.sectionflags	@""
	.align	16
	.zero		1024


//--------------------- .nv.shared.reserved.0     --------------------------
	.section	.nv.shared.reserved.0,"aw",@nobits
	.weak		__nv_reservedSMEM_offset_0_alias
	.size		__nv_reservedSMEM_offset_0_alias, 0, 0
	.other		__nv_reservedSMEM_offset_0_alias,@"STO_CUDA_RESERVED_SHARED STV_DEFAULT"
__nv_reservedSMEM_offset_0_alias:
	.zero		0


//--------------------- .nv.global                --------------------------
	.section	.nv.global,"aw",@nobits
.nv.global:
	.type		_ZN40_INTERNAL_4fb2220f_4_k_cu_0d226d08_106114cute1_E,@object
	.size		_ZN40_INTERNAL_4fb2220f_4_k_cu_0d226d08_106114cute1_E,(_ZN40_INTERNAL_4fb2220f_4_k_cu_0d226d08_106114cuda3std3__45__cpo6cbeginE - _ZN40_INTERNAL_4fb2220f_4_k_cu_0d226d08_106114cute1_E)
_ZN40_INTERNAL_4fb2220f_4_k_cu_0d226d08_106114cute1_E:
	.zero		1
	.type		_ZN40_INTERNAL_4fb2220f_4_k_cu_0d226d08_106114cuda3std3__45__cpo6cbeginE,@object
	.size		_ZN40_INTERNAL_4fb2220f_4_k_cu_0d226d08_106114cuda3std3__45__cpo6cbeginE,(_ZN40_INTERNAL_4fb2220f_4_k_cu_0d226d08_106114cuda3std3__48in_placeE - _ZN40_INTERNAL_4fb2220f_4_k_cu_0d226d08_106114cuda3std3__45__cpo6cbeginE)
_ZN40_INTERNAL_4fb2220f_4_k_cu_0d226d08_106114cuda3std3__45__cpo6cbeginE:
	.zero		1
	.type		_ZN40_INTERNAL_4fb2220f_4_k_cu_0d226d08_106114cuda3std3__48in_placeE,@object
	.size		_ZN40_INTERNAL_4fb2220f_4_k_cu_0d226d08_106114cuda3std3__48in_placeE,(_ZN40_INTERNAL_4fb2220f_4_k_cu_0d226d08_106114cuda3std6ranges3__45__cpo9iter_moveE - _ZN40_INTERNAL_4fb2220f_4_k_cu_0d226d08_106114cuda3std3__48in_placeE)
_ZN40_INTERNAL_4fb2220f_4_k_cu_0d226d08_106114cuda3std3__48in_placeE:
	.zero		1
	.type		_ZN40_INTERNAL_4fb2220f_4_k_cu_0d226d08_106114cuda3std6ranges3__45__cpo9iter_moveE,@object
	.size		_ZN40_INTERNAL_4fb2220f_4_k_cu_0d226d08_106114cuda3std6ranges3__45__cpo9iter_moveE,(_ZN40_INTERNAL_4fb2220f_4_k_cu_0d226d08_106114cuda3std3__45__cpo5beginE - _ZN40_INTERNAL_4fb2220f_4_k_cu_0d226d08_106114cuda3std6ranges3__45__cpo9iter_moveE)
_ZN40_INTERNAL_4fb2220f_4_k_cu_0d226d08_106114cuda3std6ranges3__45__cpo9iter_moveE:
	.zero		1
	.type		_ZN40_INTERNAL_4fb2220f_4_k_cu_0d226d08_106114cuda3std3__45__cpo5beginE,@object
	.size		_ZN40_INTERNAL_4fb2220f_4_k_cu_0d226d08_106114cuda3std3__45__cpo5beginE,(_ZN40_INTERNAL_4fb2220f_4_k_cu_0d226d08_106114cuda3std3__442_GLOBAL__N__4fb2220f_4_k_cu_0d226d08_106116ignoreE - _ZN40_INTERNAL_4fb2220f_4_k_cu_0d226d08_106114cuda3std3__45__cpo5beginE)
_ZN40_INTERNAL_4fb2220f_4_k_cu_0d226d08_106114cuda3std3__45__cpo5beginE:
	.zero		1
	.type		_ZN40_INTERNAL_4fb2220f_4_k_cu_0d226d08_106114cuda3std3__442_GLOBAL__N__4fb2220f_4_k_cu_0d226d08_106116ignoreE,@object
	.size		_ZN40_INTERNAL_4fb2220f_4_k_cu_0d226d08_106114cuda3std3__442_GLOBAL__N__4fb2220f_4_k_cu_0d226d08_106116ignoreE,(_ZN40_INTERNAL_4fb2220f_4_k_cu_0d226d08_106114cute7productE - _ZN40_INTERNAL_4fb2220f_4_k_cu_0d226d08_106114cuda3std3__442_GLOBAL__N__4fb2220f_4_k_cu_0d226d08_106116ignoreE)
_ZN40_INTERNAL_4fb2220f_4_k_cu_0d226d08_106114cuda3std3__442_GLOBAL__N__4fb2220f_4_k_cu_0d226d08_106116ignoreE:
	.zero		1
	.type		_ZN40_INTERNAL_4fb2220f_4_k_cu_0d226d08_106114cute7productE,@object
	.size		_ZN40_INTERNAL_4fb2220f_4_k_cu_0d226d08_106114cute7productE,(_ZN40_INTERNAL_4fb2220f_4_k_cu_0d226d08_106114cuda3std3__45__cpo3endE - _ZN40_INTERNAL_4fb2220f_4_k_cu_0d226d08_106114cute7productE)
_ZN40_INTERNAL_4fb2220f_4_k_cu_0d226d08_106114cute7productE:
	.zero		1
	.type		_ZN40_INTERNAL_4fb2220f_4_k_cu_0d226d08_106114cuda3std3__45__cpo3endE,@object
	.size		_ZN40_INTERNAL_4fb2220f_4_k_cu_0d226d08_106114cuda3std3__45__cpo3endE,(_ZN40_INTERNAL_4fb2220f_4_k_cu_0d226d08_106114cuda3std3__419piecewise_constructE - _ZN40_INTERNAL_4fb2220f_4_k_cu_0d226d08_106114cuda3std3__45__cpo3endE)
_ZN40_INTERNAL_4fb2220f_4_k_cu_0d226d08_106114cuda3std3__45__cpo3endE:
	.zero		1
	.type		_ZN40_INTERNAL_4fb2220f_4_k_cu_0d226d08_106114cuda3std3__419piecewise_constructE,@object
	.size		_ZN40_INTERNAL_4fb2220f_4_k_cu_0d226d08_106114cuda3std3__419piecewise_constructE,(_ZN40_INTERNAL_4fb2220f_4_k_cu_0d226d08_106114cuda3std3__45__cpo4cendE - _ZN40_INTERNAL_4fb2220f_4_k_cu_0d226d08_106114cuda3std3__419piecewise_constructE)
_ZN40_INTERNAL_4fb2220f_4_k_cu_0d226d08_106114cuda3std3__419piecewise_constructE:
	.zero		1
	.type		_ZN40_INTERNAL_4fb2220f_4_k_cu_0d226d08_106114cuda3std3__45__cpo4cendE,@object
	.size		_ZN40_INTERNAL_4fb2220f_4_k_cu_0d226d08_106114cuda3std3__45__cpo4cendE,(_ZN40_INTERNAL_4fb2220f_4_k_cu_0d226d08_106114cuda3std6ranges3__45__cpo4swapE - _ZN40_INTERNAL_4fb2220f_4_k_cu_0d226d08_106114cuda3std3__45__cpo4cendE)
_ZN40_INTERNAL_4fb2220f_4_k_cu_0d226d08_106114cuda3std3__45__cpo4cendE:
	.zero		1
	.type		_ZN40_INTERNAL_4fb2220f_4_k_cu_0d226d08_106114cuda3std6ranges3__45__cpo4swapE,@object
	.size		_ZN40_INTERNAL_4fb2220f_4_k_cu_0d226d08_106114cuda3std6ranges3__45__cpo4swapE,(.L_8 - _ZN40_INTERNAL_4fb2220f_4_k_cu_0d226d08_106114cuda3std6ranges3__45__cpo4swapE)
_ZN40_INTERNAL_4fb2220f_4_k_cu_0d226d08_106114cuda3std6ranges3__45__cpo4swapE:
	.zero		1
.L_8:


//--------------------- .nv.constant0._ZN7cutlass13device_kernelINS_4gemm6kernel13GemmUniversalIN4cute5tupleIJiiiiEEENS1_10collective13CollectiveMmaINS1_34MainloopSm90TmaGmmaWarpSpecializedILi7ENS5_IJNS4_1CILi2EEENSA_ILi1EEESC_EEENS1_35KernelTmaWarpSpecializedCooperativeEEENS5_IJNSA_ILi384EEENSA_ILi112EEENSA_ILi32EEEEEENS_10bfloat16_tENS5_IJlSC_lEEESK_SL_NS4_8TiledMMAINS4_8MMA_AtomIJNS4_4SM904GMMA27MMA_64x16x16_F32BF16BF16_SSILNSP_5MajorE0ELSR_0ELNSP_7ScaleInE1ELSS_1EEEEEENS4_6LayoutISD_NS5_IJSC_NSA_ILi0EEESW_EEEEENS5_IJNS4_10UnderscoreESZ_SZ_EEEEENS4_13SM90_TMA_LOADENS4_14ComposedLayoutINS4_7SwizzleILi2ELi4ELi3EEENS4_18smem_ptr_flag_bitsILi16EEENSV_INS5_IJNSA_ILi8EEESI_EEENS5_IJSI_SC_EEEEEEEvNS4_8identityENS4_23SM90_TMA_LOAD_MULTICASTES1C_vS1D_EENS_8epilogue10collective6detail29Sm90TmaWarpSpecializedAdapterINS1H_15DefaultEpilogueISK_SL_SL_NS1G_6thread17LinearCombinationISK_Li1EffLNS1L_9ScaleType4KindE0ELNS_15FloatRoundStyleE2ESK_EENS1_15EpilogueDefaultEEEEEvvEEEEvNT_6ParamsE --------------------------
	.section	.nv.constant0._ZN7cutlass13device_kernelINS_4gemm6kernel13GemmUniversalIN4cute5tupleIJiiiiEEENS1_10collective13CollectiveMmaINS1_34MainloopSm90TmaGmmaWarpSpecializedILi7ENS5_IJNS4_1CILi2EEENSA_ILi1EEESC_EEENS1_35KernelTmaWarpSpecializedCooperativeEEENS5_IJNSA_ILi384EEENSA_ILi112EEENSA_ILi32EEEEEENS_10bfloat16_tENS5_IJlSC_lEEESK_SL_NS4_8TiledMMAINS4_8MMA_AtomIJNS4_4SM904GMMA27MMA_64x16x16_F32BF16BF16_SSILNSP_5MajorE0ELSR_0ELNSP_7ScaleInE1ELSS_1EEEEEENS4_6LayoutISD_NS5_IJSC_NSA_ILi0EEESW_EEEEENS5_IJNS4_10UnderscoreESZ_SZ_EEEEENS4_13SM90_TMA_LOADENS4_14ComposedLayoutINS4_7SwizzleILi2ELi4ELi3EEENS4_18smem_ptr_flag_bitsILi16EEENSV_INS5_IJNSA_ILi8EEESI_EEENS5_IJSI_SC_EEEEEEEvNS4_8identityENS4_23SM90_TMA_LOAD_MULTICASTES1C_vS1D_EENS_8epilogue10collective6detail29Sm90TmaWarpSpecializedAdapterINS1H_15DefaultEpilogueISK_SL_SL_NS1G_6thread17LinearCombinationISK_Li1EffLNS1L_9ScaleType4KindE0ELNS_15FloatRoundStyleE2ESK_EENS1_15EpilogueDefaultEEEEEvvEEEEvNT_6ParamsE,"a",@progbits
	.sectionflags	@""
	.align	4
.nv.constant0._ZN7cutlass13device_kernelINS_4gemm6kernel13GemmUniversalIN4cute5tupleIJiiiiEEENS1_10collective13CollectiveMmaINS1_34MainloopSm90TmaGmmaWarpSpecializedILi7ENS5_IJNS4_1CILi2EEENSA_ILi1EEESC_EEENS1_35KernelTmaWarpSpecializedCooperativeEEENS5_IJNSA_ILi384EEENSA_ILi112EEENSA_ILi32EEEEEENS_10bfloat16_tENS5_IJlSC_lEEESK_SL_NS4_8TiledMMAINS4_8MMA_AtomIJNS4_4SM904GMMA27MMA_64x16x16_F32BF16BF16_SSILNSP_5MajorE0ELSR_0ELNSP_7ScaleInE1ELSS_1EEEEEENS4_6LayoutISD_NS5_IJSC_NSA_ILi0EEESW_EEEEENS5_IJNS4_10UnderscoreESZ_SZ_EEEEENS4_13SM90_TMA_LOADENS4_14ComposedLayoutINS4_7SwizzleILi2ELi4ELi3EEENS4_18smem_ptr_flag_bitsILi16EEENSV_INS5_IJNSA_ILi8EEESI_EEENS5_IJSI_SC_EEEEEEEvNS4_8identityENS4_23SM90_TMA_LOAD_MULTICASTES1C_vS1D_EENS_8epilogue10collective6detail29Sm90TmaWarpSpecializedAdapterINS1H_15DefaultEpilogueISK_SL_SL_NS1G_6thread17LinearCombinationISK_Li1EffLNS1L_9ScaleType4KindE0ELNS_15FloatRoundStyleE2ESK_EENS1_15EpilogueDefaultEEEEEvvEEEEvNT_6ParamsE:
	.zero		1664


//--------------------- SYMBOLS --------------------------

	.type		.nv.reservedSmem.offset0,@object
	.size		.nv.reservedSmem.offset0,0x4
	.type		__assertfail,@function
